	.headerflags	@"EF_CUDA_TEXMODE_UNIFIED EF_CUDA_64BIT_ADDRESS EF_CUDA_ACCELERATORS EF_CUDA_SM90 EF_CUDA_VIRTUAL_SM(EF_CUDA_SM90)"
	.elftype	@"ET_EXEC"


//--------------------- .nv.info                  --------------------------
	.section	.nv.info,"",@"SHT_CUDA_INFO"
	.align	4


	//----- nvinfo : EIATTR_REGCOUNT
	.align		4
        /*0000*/ 	.byte	0x04, 0x2f
        /*0002*/ 	.short	(.L_3 - .L_2)
	.align		4
.L_2:
        /*0004*/ 	.word	index@(triton_poi_fused__native_batch_norm_legit_no_training_add_cat_relu_threshold_backward_19)
        /*0008*/ 	.word	0x00000080


	//----- nvinfo : EIATTR_MIN_STACK_SIZE
	.align		4
.L_3:
        /*000c*/ 	.byte	0x04, 0x12
        /*000e*/ 	.short	(.L_5 - .L_4)
	.align		4
.L_4:
        /*0010*/ 	.word	index@(triton_poi_fused__native_batch_norm_legit_no_training_add_cat_relu_threshold_backward_19)
        /*0014*/ 	.word	0x00000000


	//----- nvinfo : EIATTR_FRAME_SIZE
	.align		4
.L_5:
        /*0018*/ 	.byte	0x04, 0x11
        /*001a*/ 	.short	(.L_7 - .L_6)
	.align		4
.L_6:
        /*001c*/ 	.word	index@(triton_poi_fused__native_batch_norm_legit_no_training_add_cat_relu_threshold_backward_19)
        /*0020*/ 	.word	0x00000000


	//----- nvinfo : EIATTR_MIN_STACK_SIZE
	.align		4
.L_7:
        /*0024*/ 	.byte	0x04, 0x12
        /*0026*/ 	.short	(.L_9 - .L_8)
	.align		4
.L_8:
        /*0028*/ 	.word	index@(triton_poi_fused__native_batch_norm_legit_no_training_add_cat_relu_threshold_backward_19)
        /*002c*/ 	.word	0x00000000
.L_9:


//--------------------- .nv.info.triton_poi_fused__native_batch_norm_legit_no_training_add_cat_relu_threshold_backward_19 --------------------------
	.section	.nv.info.triton_poi_fused__native_batch_norm_legit_no_training_add_cat_relu_threshold_backward_19,"",@"SHT_CUDA_INFO"
	.sectionflags	@""
	.align	4


	//----- nvinfo : EIATTR_CUDA_API_VERSION
	.align		4
        /*0000*/ 	.byte	0x04, 0x37
        /*0002*/ 	.short	(.L_11 - .L_10)
.L_10:
        /*0004*/ 	.word	0x0000007c


	//----- nvinfo : EIATTR_KPARAM_INFO
	.align		4
.L_11:
        /*0008*/ 	.byte	0x04, 0x17
        /*000a*/ 	.short	(.L_13 - .L_12)
.L_12:
        /*000c*/ 	.word	0x00000000
        /*0010*/ 	.short	0x001c
        /*0012*/ 	.short	0x00dc
        /*0014*/ 	.byte	0x00, 0xf0, 0x11, 0x00


	//----- nvinfo : EIATTR_KPARAM_INFO
	.align		4
.L_13:
        /*0018*/ 	.byte	0x04, 0x17
        /*001a*/ 	.short	(.L_15 - .L_14)
.L_14:
        /*001c*/ 	.word	0x00000000
        /*0020*/ 	.short	0x001b
        /*0022*/ 	.short	0x00d8
        /*0024*/ 	.byte	0x00, 0xf0, 0x11, 0x00


	//----- nvinfo : EIATTR_KPARAM_INFO
	.align		4
.L_15:
        /*0028*/ 	.byte	0x04, 0x17
        /*002a*/ 	.short	(.L_17 - .L_16)
.L_16:
        /*002c*/ 	.word	0x00000000
        /*0030*/ 	.short	0x001a
        /*0032*/ 	.short	0x00d0
        /*0034*/ 	.byte	0x00, 0xf4, 0x21, 0x00


	//----- nvinfo : EIATTR_KPARAM_INFO
	.align		4
.L_17:
        /*0038*/ 	.byte	0x04, 0x17
        /*003a*/ 	.short	(.L_19 - .L_18)
.L_18:
        /*003c*/ 	.word	0x00000000
        /*0040*/ 	.short	0x0019
        /*0042*/ 	.short	0x00c8
        /*0044*/ 	.byte	0x00, 0xf4, 0x21, 0x00


	//----- nvinfo : EIATTR_KPARAM_INFO
	.align		4
.L_19:
        /*0048*/ 	.byte	0x04, 0x17
        /*004a*/ 	.short	(.L_21 - .L_20)
.L_20:
        /*004c*/ 	.word	0x00000000
        /*0050*/ 	.short	0x0018
        /*0052*/ 	.short	0x00c0
        /*0054*/ 	.byte	0x00, 0xf4, 0x21, 0x00


	//----- nvinfo : EIATTR_KPARAM_INFO
	.align		4
.L_21:
        /*0058*/ 	.byte	0x04, 0x17
        /*005a*/ 	.short	(.L_23 - .L_22)
.L_22:
        /*005c*/ 	.word	0x00000000
        /*0060*/ 	.short	0x0017
        /*0062*/ 	.short	0x00b8
        /*0064*/ 	.byte	0x00, 0xf4, 0x21, 0x00


	//----- nvinfo : EIATTR_KPARAM_INFO
	.align		4
.L_23:
        /*0068*/ 	.byte	0x04, 0x17
        /*006a*/ 	.short	(.L_25 - .L_24)
.L_24:
        /*006c*/ 	.word	0x00000000
        /*0070*/ 	.short	0x0016
        /*0072*/ 	.short	0x00b0
        /*0074*/ 	.byte	0x00, 0xf4, 0x21, 0x00


	//----- nvinfo : EIATTR_KPARAM_INFO
	.align		4
.L_25:
        /*0078*/ 	.byte	0x04, 0x17
        /*007a*/ 	.short	(.L_27 - .L_26)
.L_26:
        /*007c*/ 	.word	0x00000000
        /*0080*/ 	.short	0x0015
        /*0082*/ 	.short	0x00a8
        /*0084*/ 	.byte	0x00, 0xf4, 0x21, 0x00


	//----- nvinfo : EIATTR_KPARAM_INFO
	.align		4
.L_27:
        /*0088*/ 	.byte	0x04, 0x17
        /*008a*/ 	.short	(.L_29 - .L_28)
.L_28:
        /*008c*/ 	.word	0x00000000
        /*0090*/ 	.short	0x0014
        /*0092*/ 	.short	0x00a0
        /*0094*/ 	.byte	0x00, 0xf4, 0x21, 0x00


	//----- nvinfo : EIATTR_KPARAM_INFO
	.align		4
.L_29:
        /*0098*/ 	.byte	0x04, 0x17
        /*009a*/ 	.short	(.L_31 - .L_30)
.L_30:
        /*009c*/ 	.word	0x00000000
        /*00a0*/ 	.short	0x0013
        /*00a2*/ 	.short	0x0098
        /*00a4*/ 	.byte	0x00, 0xf4, 0x21, 0x00


	//----- nvinfo : EIATTR_KPARAM_INFO
	.align		4
.L_31:
        /*00a8*/ 	.byte	0x04, 0x17
        /*00aa*/ 	.short	(.L_33 - .L_32)
.L_32:
        /*00ac*/ 	.word	0x00000000
        /*00b0*/ 	.short	0x0012
        /*00b2*/ 	.short	0x0090
        /*00b4*/ 	.byte	0x00, 0xf4, 0x21, 0x00


	//----- nvinfo : EIATTR_KPARAM_INFO
	.align		4
.L_33:
        /*00b8*/ 	.byte	0x04, 0x17
        /*00ba*/ 	.short	(.L_35 - .L_34)
.L_34:
        /*00bc*/ 	.word	0x00000000
        /*00c0*/ 	.short	0x0011
        /*00c2*/ 	.short	0x0088
        /*00c4*/ 	.byte	0x00, 0xf4, 0x21, 0x00


	//----- nvinfo : EIATTR_KPARAM_INFO
	.align		4
.L_35:
        /*00c8*/ 	.byte	0x04, 0x17
        /*00ca*/ 	.short	(.L_37 - .L_36)
.L_36:
        /*00cc*/ 	.word	0x00000000
        /*00d0*/ 	.short	0x0010
        /*00d2*/ 	.short	0x0080
        /*00d4*/ 	.byte	0x00, 0xf4, 0x21, 0x00


	//----- nvinfo : EIATTR_KPARAM_INFO
	.align		4
.L_37:
        /*00d8*/ 	.byte	0x04, 0x17
        /*00da*/ 	.short	(.L_39 - .L_38)
.L_38:
        /*00dc*/ 	.word	0x00000000
        /*00e0*/ 	.short	0x000f
        /*00e2*/ 	.short	0x0078
        /*00e4*/ 	.byte	0x00, 0xf4, 0x21, 0x00


	//----- nvinfo : EIATTR_KPARAM_INFO
	.align		4
.L_39:
        /*00e8*/ 	.byte	0x04, 0x17
        /*00ea*/ 	.short	(.L_41 - .L_40)
.L_40:
        /*00ec*/ 	.word	0x00000000
        /*00f0*/ 	.short	0x000e
        /*00f2*/ 	.short	0x0070
        /*00f4*/ 	.byte	0x00, 0xf4, 0x21, 0x00


	//----- nvinfo : EIATTR_KPARAM_INFO
	.align		4
.L_41:
        /*00f8*/ 	.byte	0x04, 0x17
        /*00fa*/ 	.short	(.L_43 - .L_42)
.L_42:
        /*00fc*/ 	.word	0x00000000
        /*0100*/ 	.short	0x000d
        /*0102*/ 	.short	0x0068
        /*0104*/ 	.byte	0x00, 0xf4, 0x21, 0x00


	//----- nvinfo : EIATTR_KPARAM_INFO
	.align		4
.L_43:
        /*0108*/ 	.byte	0x04, 0x17
        /*010a*/ 	.short	(.L_45 - .L_44)
.L_44:
        /*010c*/ 	.word	0x00000000
        /*0110*/ 	.short	0x000c
        /*0112*/ 	.short	0x0060
        /*0114*/ 	.byte	0x00, 0xf4, 0x21, 0x00


	//----- nvinfo : EIATTR_KPARAM_INFO
	.align		4
.L_45:
        /*0118*/ 	.byte	0x04, 0x17
        /*011a*/ 	.short	(.L_47 - .L_46)
.L_46:
        /*011c*/ 	.word	0x00000000
        /*0120*/ 	.short	0x000b
        /*0122*/ 	.short	0x0058
        /*0124*/ 	.byte	0x00, 0xf4, 0x21, 0x00


	//----- nvinfo : EIATTR_KPARAM_INFO
	.align		4
.L_47:
        /*0128*/ 	.byte	0x04, 0x17
        /*012a*/ 	.short	(.L_49 - .L_48)
.L_48:
        /*012c*/ 	.word	0x00000000
        /*0130*/ 	.short	0x000a
        /*0132*/ 	.short	0x0050
        /*0134*/ 	.byte	0x00, 0xf4, 0x21, 0x00


	//----- nvinfo : EIATTR_KPARAM_INFO
	.align		4
.L_49:
        /*0138*/ 	.byte	0x04, 0x17
        /*013a*/ 	.short	(.L_51 - .L_50)
.L_50:
        /*013c*/ 	.word	0x00000000
        /*0140*/ 	.short	0x0009
        /*0142*/ 	.short	0x0048
        /*0144*/ 	.byte	0x00, 0xf4, 0x21, 0x00


	//----- nvinfo : EIATTR_KPARAM_INFO
	.align		4
.L_51:
        /*0148*/ 	.byte	0x04, 0x17
        /*014a*/ 	.short	(.L_53 - .L_52)
.L_52:
        /*014c*/ 	.word	0x00000000
        /*0150*/ 	.short	0x0008
        /*0152*/ 	.short	0x0040
        /*0154*/ 	.byte	0x00, 0xf4, 0x21, 0x00


	//----- nvinfo : EIATTR_KPARAM_INFO
	.align		4
.L_53:
        /*0158*/ 	.byte	0x04, 0x17
        /*015a*/ 	.short	(.L_55 - .L_54)
.L_54:
        /*015c*/ 	.word	0x00000000
        /*0160*/ 	.short	0x0007
        /*0162*/ 	.short	0x0038
        /*0164*/ 	.byte	0x00, 0xf4, 0x21, 0x00


	//----- nvinfo : EIATTR_KPARAM_INFO
	.align		4
.L_55:
        /*0168*/ 	.byte	0x04, 0x17
        /*016a*/ 	.short	(.L_57 - .L_56)
.L_56:
        /*016c*/ 	.word	0x00000000
        /*0170*/ 	.short	0x0006
        /*0172*/ 	.short	0x0030
        /*0174*/ 	.byte	0x00, 0xf4, 0x21, 0x00


	//----- nvinfo : EIATTR_KPARAM_INFO
	.align		4
.L_57:
        /*0178*/ 	.byte	0x04, 0x17
        /*017a*/ 	.short	(.L_59 - .L_58)
.L_58:
        /*017c*/ 	.word	0x00000000
        /*0180*/ 	.short	0x0005
        /*0182*/ 	.short	0x0028
        /*0184*/ 	.byte	0x00, 0xf4, 0x21, 0x00


	//----- nvinfo : EIATTR_KPARAM_INFO
	.align		4
.L_59:
        /*0188*/ 	.byte	0x04, 0x17
        /*018a*/ 	.short	(.L_61 - .L_60)
.L_60:
        /*018c*/ 	.word	0x00000000
        /*0190*/ 	.short	0x0004
        /*0192*/ 	.short	0x0020
        /*0194*/ 	.byte	0x00, 0xf4, 0x21, 0x00


	//----- nvinfo : EIATTR_KPARAM_INFO
	.align		4
.L_61:
        /*0198*/ 	.byte	0x04, 0x17
        /*019a*/ 	.short	(.L_63 - .L_62)
.L_62:
        /*019c*/ 	.word	0x00000000
        /*01a0*/ 	.short	0x0003
        /*01a2*/ 	.short	0x0018
        /*01a4*/ 	.byte	0x00, 0xf4, 0x21, 0x00


	//----- nvinfo : EIATTR_KPARAM_INFO
	.align		4
.L_63:
        /*01a8*/ 	.byte	0x04, 0x17
        /*01aa*/ 	.short	(.L_65 - .L_64)
.L_64:
        /*01ac*/ 	.word	0x00000000
        /*01b0*/ 	.short	0x0002
        /*01b2*/ 	.short	0x0010
        /*01b4*/ 	.byte	0x00, 0xf4, 0x21, 0x00


	//----- nvinfo : EIATTR_KPARAM_INFO
	.align		4
.L_65:
        /*01b8*/ 	.byte	0x04, 0x17
        /*01ba*/ 	.short	(.L_67 - .L_66)
.L_66:
        /*01bc*/ 	.word	0x00000000
        /*01c0*/ 	.short	0x0001
        /*01c2*/ 	.short	0x0008
        /*01c4*/ 	.byte	0x00, 0xf4, 0x21, 0x00


	//----- nvinfo : EIATTR_KPARAM_INFO
	.align		4
.L_67:
        /*01c8*/ 	.byte	0x04, 0x17
        /*01ca*/ 	.short	(.L_69 - .L_68)
.L_68:
        /*01cc*/ 	.word	0x00000000
        /*01d0*/ 	.short	0x0000
        /*01d2*/ 	.short	0x0000
        /*01d4*/ 	.byte	0x00, 0xf4, 0x21, 0x00


	//----- nvinfo : EIATTR_SPARSE_MMA_MASK
	.align		4
.L_69:
        /*01d8*/ 	.byte	0x03, 0x50
        /*01da*/ 	.short	0x0000


	//----- nvinfo : EIATTR_MAXREG_COUNT
	.align		4
        /*01dc*/ 	.byte	0x03, 0x1b
        /*01de*/ 	.short	0x00ff


	//----- nvinfo : EIATTR_EXIT_INSTR_OFFSETS
	.align		4
        /*01e0*/ 	.byte	0x04, 0x1c
        /*01e2*/ 	.short	(.L_71 - .L_70)


	//   ....[0]....
.L_70:
        /*01e4*/ 	.word	0x00008ba0


	//   ....[1]....
        /*01e8*/ 	.word	0x00008bc0


	//----- nvinfo : EIATTR_REQNTID
	.align		4
.L_71:
        /*01ec*/ 	.byte	0x04, 0x10
        /*01ee*/ 	.short	(.L_73 - .L_72)
.L_72:
        /*01f0*/ 	.word	0x00000100
        /*01f4*/ 	.word	0x00000001
        /*01f8*/ 	.word	0x00000001


	//----- nvinfo : EIATTR_CBANK_PARAM_SIZE
	.align		4
.L_73:
        /*01fc*/ 	.byte	0x03, 0x19
        /*01fe*/ 	.short	0x00e0


	//----- nvinfo : EIATTR_PARAM_CBANK
	.align		4
        /*0200*/ 	.byte	0x04, 0x0a
        /*0202*/ 	.short	(.L_75 - .L_74)
	.align		4
.L_74:
        /*0204*/ 	.word	index@(.nv.constant0.triton_poi_fused__native_batch_norm_legit_no_training_add_cat_relu_threshold_backward_19)
        /*0208*/ 	.short	0x0210
        /*020a*/ 	.short	0x00e0


	//----- nvinfo : EIATTR_SW_WAR
	.align		4
.L_75:
        /*020c*/ 	.byte	0x04, 0x36
        /*020e*/ 	.short	(.L_77 - .L_76)
.L_76:
        /*0210*/ 	.word	0x00000008
.L_77:


//--------------------- .nv.callgraph             --------------------------
	.section	.nv.callgraph,"",@"SHT_CUDA_CALLGRAPH"
	.align	4
	.sectionentsize	8
	.align		4
        /*0000*/ 	.word	0x00000000
	.align		4
        /*0004*/ 	.word	0xffffffff
	.align		4
        /*0008*/ 	.word	0x00000000
	.align		4
        /*000c*/ 	.word	0xfffffffe
	.align		4
        /*0010*/ 	.word	0x00000000
	.align		4
        /*0014*/ 	.word	0xfffffffd
	.align		4
        /*0018*/ 	.word	0x00000000
	.align		4
        /*001c*/ 	.word	0xfffffffc


//--------------------- .nv.constant4             --------------------------
	.section	.nv.constant4,"a",@progbits
	.align	8
	.align		8
.nv.constant4:
        /*0000*/ 	.dword	_$_str
	.align		8
        /*0008*/ 	.dword	_$_str_$_2


//--------------------- .text.triton_poi_fused__native_batch_norm_legit_no_training_add_cat_relu_threshold_backward_19 --------------------------
	.section	.text.triton_poi_fused__native_batch_norm_legit_no_training_add_cat_relu_threshold_backward_19,"ax",@progbits
	.sectionflags	@"SHF_BARRIERS=1"
	.align	128
        .global         triton_poi_fused__native_batch_norm_legit_no_training_add_cat_relu_threshold_backward_19
        .type           triton_poi_fused__native_batch_norm_legit_no_training_add_cat_relu_threshold_backward_19,@function
        .size           triton_poi_fused__native_batch_norm_legit_no_training_add_cat_relu_threshold_backward_19,(.L_x_1 - triton_poi_fused__native_batch_norm_legit_no_training_add_cat_relu_threshold_backward_19)
        .other          triton_poi_fused__native_batch_norm_legit_no_training_add_cat_relu_threshold_backward_19,@"STO_CUDA_ENTRY STV_DEFAULT"
triton_poi_fused__native_batch_norm_legit_no_training_add_cat_relu_threshold_backward_19:
.text.triton_poi_fused__native_batch_norm_legit_no_training_add_cat_relu_threshold_backward_19:
[----:B------:R-:W0:Y:S01]  /*0000*/  LDC R1, c[0x0][0x28] ;  /* 0x00000a00ff017b82 */ /* 0x000e220000000800 */
[----:B------:R-:W1:Y:S07]  /*0010*/  S2R R123, SR_TID.X ;  /* 0x00000000007b7919 */ /* 0x000e6e0000002100 */
[----:B------:R-:W2:Y:S01]  /*0020*/  LDC.64 R90, c[0x0][0x2a0] ;  /* 0x0000a800ff5a7b82 */ /* 0x000ea20000000a00 */
[----:B------:R-:W-:Y:S02]  /*0030*/  CS2R R32, SRZ ;  /* 0x0000000000207805 */ /* 0x000fe4000001ff00 */
[----:B------:R-:W-:Y:S01]  /*0040*/  CS2R R34, SRZ ;  /* 0x0000000000227805 */ /* 0x000fe2000001ff00 */
[----:B------:R-:W3:Y:S01]  /*0050*/  S2R R0, SR_CTAID.Y ;  /* 0x0000000000007919 */ /* 0x000ee20000002600 */
[----:B------:R-:W-:Y:S01]  /*0060*/  ULDC.64 UR6, c[0x0][0x208] ;  /* 0x0000820000067ab9 */ /* 0x000fe20000000a00 */
[----:B------:R-:W4:Y:S02]  /*0070*/  S2R R122, SR_CTAID.X ;  /* 0x00000000007a7919 */ /* 0x000f240000002500 */
[----:B------:R-:W5:Y:S01]  /*0080*/  LDC.64 R80, c[0x0][0x250] ;  /* 0x00009400ff507b82 */ /* 0x000f620000000a00 */
[----:B------:R-:W-:-:S02]  /*0090*/  CS2R R28, SRZ ;  /* 0x00000000001c7805 */ /* 0x000fc4000001ff00 */
[----:B------:R-:W-:Y:S01]  /*00a0*/  CS2R R30, SRZ ;  /* 0x00000000001e7805 */ /* 0x000fe2000001ff00 */
[----:B------:R-:W-:-:S04]  /*00b0*/  IMAD.MOV.U32 R121, RZ, RZ, 0x3e800000 ;  /* 0x3e800000ff797424 */ /* 0x000fc800078e00ff */
[----:B------:R-:W2:Y:S01]  /*00c0*/  LDC.64 R86, c[0x0][0x278] ;  /* 0x00009e00ff567b82 */ /* 0x000ea20000000a00 */
[----:B------:R-:W-:Y:S01]  /*00d0*/  IMAD.MOV.U32 R110, RZ, RZ, 0x3e800000 ;  /* 0x3e800000ff6e7424 */ /* 0x000fe200078e00ff */
[----:B------:R-:W-:Y:S02]  /*00e0*/  CS2R R36, SRZ ;  /* 0x0000000000247805 */ /* 0x000fe4000001ff00 */
[----:B------:R-:W-:-:S04]  /*00f0*/  CS2R R38, SRZ ;  /* 0x0000000000267805 */ /* 0x000fc8000001ff00 */
[----:B------:R-:W5:Y:S01]  /*0100*/  LDC.64 R84, c[0x0][0x290] ;  /* 0x0000a400ff547b82 */ /* 0x000f620000000a00 */
[----:B-1----:R-:W-:-:S07]  /*0110*/  LOP3.LUT R3, R123, 0x1, RZ, 0xc0, !PT ;  /* 0x000000017b037812 */ /* 0x002fce00078ec0ff */
[----:B------:R-:W1:Y:S01]  /*0120*/  LDC.64 R88, c[0x0][0x298] ;  /* 0x0000a600ff587b82 */ /* 0x000e620000000a00 */
[----:B------:R-:W-:Y:S01]  /*0130*/  SHF.R.U32.HI R13, RZ, 0x1, R123 ;  /* 0x00000001ff0d7819 */ /* 0x000fe2000001167b */
[----:B---3--:R-:W-:-:S03]  /*0140*/  IMAD.SHL.U32 R120, R0, 0x20, RZ ;  /* 0x0000002000787824 */ /* 0x008fc600078e00ff */
[----:B------:R-:W-:Y:S01]  /*0150*/  SGXT.U32 R13, R13, 0x7 ;  /* 0x000000070d0d781a */ /* 0x000fe20000000000 */
[C-C-:B------:R-:W-:Y:S02]  /*0160*/  IMAD R70, R3.reuse, 0x10, R120.reuse ;  /* 0x0000001003467824 */ /* 0x140fe400078e0278 */
[----:B------:R-:W3:Y:S01]  /*0170*/  LDC.64 R106, c[0x0][0x2a8] ;  /* 0x0000aa00ff6a7b82 */ /* 0x000ee20000000a00 */
[----:B------:R-:W-:Y:S02]  /*0180*/  IMAD R3, R3, 0x10, R120 ;  /* 0x0000001003037824 */ /* 0x000fe400078e0278 */
[----:B----4-:R-:W-:Y:S01]  /*0190*/  IMAD.SHL.U32 R122, R122, 0x80, RZ ;  /* 0x000000807a7a7824 */ /* 0x010fe200078e00ff */
[--C-:B------:R-:W-:Y:S02]  /*01a0*/  SHF.R.S32.HI R2, RZ, 0x1f, R70.reuse ;  /* 0x0000001fff027819 */ /* 0x100fe40000011446 */
[----:B------:R-:W-:Y:S02]  /*01b0*/  SHF.R.S32.HI R5, RZ, 0x1f, R70 ;  /* 0x0000001fff057819 */ /* 0x000fe40000011446 */
[----:B------:R-:W-:Y:S01]  /*01c0*/  LEA.HI R14, R2, R3, RZ, 0x9 ;  /* 0x00000003020e7211 */ /* 0x000fe200078f48ff */
[----:B------:R-:W4:Y:S01]  /*01d0*/  LDC.64 R118, c[0x0][0x2b0] ;  /* 0x0000ac00ff767b82 */ /* 0x000f220000000a00 */
[----:B------:R-:W-:-:S02]  /*01e0*/  LEA.HI R16, R5, R70, RZ, 0x9 ;  /* 0x0000004605107211 */ /* 0x000fc400078f48ff */
[----:B------:R-:W-:Y:S02]  /*01f0*/  LOP3.LUT R2, R14, 0xfffffe00, RZ, 0xc0, !PT ;  /* 0xfffffe000e027812 */ /* 0x000fe400078ec0ff */
[----:B------:R-:W-:Y:S02]  /*0200*/  LOP3.LUT R100, R122, R13, RZ, 0xfc, !PT ;  /* 0x0000000d7a647212 */ /* 0x000fe400078efcff */
[----:B------:R-:W-:Y:S01]  /*0210*/  LOP3.LUT R9, R16, 0xfffffe00, RZ, 0xc0, !PT ;  /* 0xfffffe0010097812 */ /* 0x000fe200078ec0ff */
[----:B------:R-:W-:Y:S01]  /*0220*/  IMAD.IADD R3, R3, 0x1, -R2 ;  /* 0x0000000103037824 */ /* 0x000fe200078e0a02 */
[----:B------:R-:W-:Y:S02]  /*0230*/  ISETP.GE.AND P0, PT, R100, 0x64, PT ;  /* 0x000000646400780c */ /* 0x000fe40003f06270 */
[----:B------:R-:W-:Y:S02]  /*0240*/  CS2R R40, SRZ ;  /* 0x0000000000287805 */ /* 0x000fe4000001ff00 */
[----:B------:R-:W-:Y:S01]  /*0250*/  CS2R R42, SRZ ;  /* 0x00000000002a7805 */ /* 0x000fe2000001ff00 */
[----:B------:R-:W-:Y:S01]  /*0260*/  IMAD.IADD R9, R70, 0x1, -R9 ;  /* 0x0000000146097824 */ /* 0x000fe200078e0a09 */
[C---:B------:R-:W-:Y:S01]  /*0270*/  ISETP.GT.AND P2, PT, R3.reuse, 0x1bf, !P0 ;  /* 0x000001bf0300780c */ /* 0x040fe20004744270 */
[----:B--2---:R-:W-:Y:S01]  /*0280*/  IMAD.WIDE R10, R3, 0x4, R90 ;  /* 0x00000004030a7825 */ /* 0x004fe200078e025a */
[----:B------:R-:W-:-:S02]  /*0290*/  CS2R R44, SRZ ;  /* 0x00000000002c7805 */ /* 0x000fc4000001ff00 */
[----:B------:R-:W-:Y:S02]  /*02a0*/  CS2R R46, SRZ ;  /* 0x00000000002e7805 */ /* 0x000fe4000001ff00 */
[----:B------:R-:W-:Y:S01]  /*02b0*/  CS2R R48, SRZ ;  /* 0x0000000000307805 */ /* 0x000fe2000001ff00 */
[C---:B------:R-:W-:Y:S01]  /*02c0*/  VIADD R6, R9.reuse, 0xffffff80 ;  /* 0xffffff8009067836 */ /* 0x040fe20000000000 */
[----:B------:R-:W-:Y:S02]  /*02d0*/  CS2R R50, SRZ ;  /* 0x0000000000327805 */ /* 0x000fe4000001ff00 */
[----:B------:R-:W-:Y:S02]  /*02e0*/  CS2R R52, SRZ ;  /* 0x0000000000347805 */ /* 0x000fe4000001ff00 */
[----:B------:R-:W-:Y:S01]  /*02f0*/  CS2R R54, SRZ ;  /* 0x0000000000367805 */ /* 0x000fe2000001ff00 */
[----:B------:R-:W2:Y:S01]  /*0300*/  LDC.64 R78, c[0x0][0x268] ;  /* 0x00009a00ff4e7b82 */ /* 0x000ea20000000a00 */
[----:B------:R-:W-:Y:S01]  /*0310*/  ISETP.GE.U32.AND P0, PT, R6, 0x100, PT ;  /* 0x000001000600780c */ /* 0x000fe20003f06070 */
[----:B------:R1:W2:Y:S03]  /*0320*/  @P2 LDG.E.EL.128 R32, desc[UR6][R10.64+-0x700] ;  /* 0xfff900060a202981 */ /* 0x0002a6000c2e1d00 */
[----:B------:R-:W-:Y:S01]  /*0330*/  ISETP.LT.AND P1, PT, R100, 0x64, !P0 ;  /* 0x000000646400780c */ /* 0x000fe20004721270 */
[----:B-----5:R-:W-:-:S02]  /*0340*/  IMAD.WIDE R4, R9, 0x4, R80 ;  /* 0x0000000409047825 */ /* 0x020fc400078e0250 */
[----:B------:R-:W5:Y:S08]  /*0350*/  LDC.64 R82, c[0x0][0x270] ;  /* 0x00009c00ff527b82 */ /* 0x000f700000000a00 */
[----:B------:R-:W2:Y:S02]  /*0360*/  LDC.64 R112, c[0x0][0x280] ;  /* 0x0000a000ff707b82 */ /* 0x000ea40000000a00 */
[----:B------:R3:W4:Y:S01]  /*0370*/  @P1 LDG.E.EL.128 R28, desc[UR6][R4.64+-0x200] ;  /* 0xfffe0006041c1981 */ /* 0x000722000c2e1d00 */
[----:B01----:R-:W-:Y:S01]  /*0380*/  IMAD.WIDE R10, R3, 0x4, R86 ;  /* 0x00000004030a7825 */ /* 0x003fe200078e0256 */
[----:B------:R-:W-:-:S04]  /*0390*/  P2R R15, PR, RZ, 0x4 ;  /* 0x00000004ff0f7803 */ /* 0x000fc80000000000 */
[----:B------:R-:W0:Y:S01]  /*03a0*/  LDC.64 R114, c[0x0][0x288] ;  /* 0x0000a200ff727b82 */ /* 0x000e220000000a00 */
[----:B---3--:R-:W-:-:S04]  /*03b0*/  LOP3.LUT R4, R9, 0xffffffc0, RZ, 0xc0, !PT ;  /* 0xffffffc009047812 */ /* 0x008fc800078ec0ff */
[----:B------:R-:W-:Y:S02]  /*03c0*/  ISETP.NE.AND P6, PT, R4, 0x180, PT ;  /* 0x000001800400780c */ /* 0x000fe40003fc5270 */
[----:B------:R-:W-:Y:S02]  /*03d0*/  CS2R R56, SRZ ;  /* 0x0000000000387805 */ /* 0x000fe4000001ff00 */
[----:B------:R-:W-:Y:S02]  /*03e0*/  CS2R R58, SRZ ;  /* 0x00000000003a7805 */ /* 0x000fe4000001ff00 */
[----:B------:R-:W-:Y:S02]  /*03f0*/  CS2R R60, SRZ ;  /* 0x00000000003c7805 */ /* 0x000fe4000001ff00 */
[----:B------:R-:W-:Y:S02]  /*0400*/  CS2R R62, SRZ ;  /* 0x00000000003e7805 */ /* 0x000fe4000001ff00 */
[----:B------:R-:W-:-:S02]  /*0410*/  CS2R R64, SRZ ;  /* 0x0000000000407805 */ /* 0x000fc4000001ff00 */
[----:B------:R-:W-:Y:S02]  /*0420*/  CS2R R66, SRZ ;  /* 0x0000000000427805 */ /* 0x000fe4000001ff00 */
[----:B------:R-:W-:Y:S02]  /*0430*/  CS2R R72, SRZ ;  /* 0x0000000000487805 */ /* 0x000fe4000001ff00 */
[----:B------:R-:W-:Y:S01]  /*0440*/  CS2R R74, SRZ ;  /* 0x00000000004a7805 */ /* 0x000fe2000001ff00 */
[----:B------:R-:W1:Y:S08]  /*0450*/  LDC.64 R22, c[0x0][0x240] ;  /* 0x00009000ff167b82 */ /* 0x000e700000000a00 */
[----:B------:R-:W3:Y:S08]  /*0460*/  LDC.64 R104, c[0x0][0x248] ;  /* 0x00009200ff687b82 */ /* 0x000ef00000000a00 */
[----:B------:R-:W0:Y:S08]  /*0470*/  LDC.64 R102, c[0x0][0x258] ;  /* 0x00009600ff667b82 */ /* 0x000e300000000a00 */
[----:B------:R-:W0:Y:S01]  /*0480*/  LDC.64 R96, c[0x0][0x260] ;  /* 0x00009800ff607b82 */ /* 0x000e220000000a00 */
[----:B------:R-:W-:-:S02]  /*0490*/  CS2R R24, SRZ ;  /* 0x0000000000187805 */ /* 0x000fc4000001ff00 */
[----:B------:R-:W-:-:S05]  /*04a0*/  CS2R R26, SRZ ;  /* 0x00000000001a7805 */ /* 0x000fca000001ff00 */
[----:B------:R-:W0:Y:S08]  /*04b0*/  LDC.64 R124, c[0x0][0x218] ;  /* 0x00008600ff7c7b82 */ /* 0x000e300000000a00 */
[----:B------:R-:W0:Y:S08]  /*04c0*/  LDC.64 R98, c[0x0][0x220] ;  /* 0x00008800ff627b82 */ /* 0x000e300000000a00 */
[----:B------:R-:W0:Y:S08]  /*04d0*/  LDC.64 R116, c[0x0][0x230] ;  /* 0x00008c00ff747b82 */ /* 0x000e300000000a00 */
[----:B------:R-:W0:Y:S01]  /*04e0*/  LDC.64 R108, c[0x0][0x238] ;  /* 0x00008e00ff6c7b82 */ /* 0x000e220000000a00 */
[----:B--2---:R-:W-:-:S02]  /*04f0*/  SEL R8, R35, RZ, P2 ;  /* 0x000000ff23087207 */ /* 0x004fc40001000000 */
[----:B------:R-:W-:-:S03]  /*0500*/  SEL R7, R34, RZ, P2 ;  /* 0x000000ff22077207 */ /* 0x000fc60001000000 */
[----:B------:R-:W-:Y:S02]  /*0510*/  FADD R8, R8, 9.9999997473787516356e-06 ;  /* 0x3727c5ac08087421 */ /* 0x000fe40000000000 */
[----:B------:R-:W-:Y:S02]  /*0520*/  FADD R7, R7, 9.9999997473787516356e-06 ;  /* 0x3727c5ac07077421 */ /* 0x000fe40000000000 */
[----:B------:R-:W2:Y:S01]  /*0530*/  MUFU.SQRT R18, R8 ;  /* 0x0000000800127308 */ /* 0x000ea20000002000 */
[----:B----4-:R-:W-:-:S07]  /*0540*/  SEL R2, R31, RZ, P1 ;  /* 0x000000ff1f027207 */ /* 0x010fce0000800000 */
[----:B------:R-:W4:Y:S01]  /*0550*/  MUFU.SQRT R71, R7 ;  /* 0x0000000700477308 */ /* 0x000f220000002000 */
[----:B------:R-:W-:Y:S01]  /*0560*/  FADD R2, R2, 9.9999997473787516356e-06 ;  /* 0x3727c5ac02027421 */ /* 0x000fe20000000000 */
[----:B--2---:R-:W-:-:S06]  /*0570*/  FSETP.GT.AND P3, PT, R18, 8.50705917302346158658e+37, PT ;  /* 0x7e8000001200780b */ /* 0x004fcc0003f64000 */
[----:B------:R-:W2:Y:S01]  /*0580*/  MUFU.SQRT R2, R2 ;  /* 0x0000000200027308 */ /* 0x000ea20000002000 */
[C---:B------:R-:W-:Y:S02]  /*0590*/  FSETP.GEU.AND P5, PT, R18.reuse, 1.175494350822287508e-38, PT ;  /* 0x008000001200780b */ /* 0x040fe40003fae000 */
[----:B------:R-:W-:Y:S02]  /*05a0*/  FSEL R19, R121, 1, P3 ;  /* 0x3f80000079137808 */ /* 0x000fe40001800000 */
[C---:B----4-:R-:W-:Y:S02]  /*05b0*/  FSETP.GT.AND P4, PT, R71.reuse, 8.50705917302346158658e+37, PT ;  /* 0x7e8000004700780b */ /* 0x050fe40003f84000 */
[----:B------:R-:W-:Y:S02]  /*05c0*/  FSETP.GEU.AND P0, PT, R71, 1.175494350822287508e-38, PT ;  /* 0x008000004700780b */ /* 0x000fe40003f0e000 */
[----:B------:R-:W-:Y:S01]  /*05d0*/  FSEL R7, R121, 1, P4 ;  /* 0x3f80000079077808 */ /* 0x000fe20002000000 */
[----:B------:R-:W-:Y:S01]  /*05e0*/  @P3 FMUL R18, R18, 0.25 ;  /* 0x3e80000012123820 */ /* 0x000fe20000400000 */
[----:B--2---:R-:W-:-:S04]  /*05f0*/  FSETP.GT.AND P3, PT, R2, 8.50705917302346158658e+37, PT ;  /* 0x7e8000000200780b */ /* 0x004fc80003f64000 */
[----:B------:R-:W-:-:S03]  /*0600*/  FSEL R5, R110, 1, P3 ;  /* 0x3f8000006e057808 */ /* 0x000fc60001800000 */
[----:B------:R-:W-:Y:S01]  /*0610*/  @P4 FMUL R71, R71, 0.25 ;  /* 0x3e80000047474820 */ /* 0x000fe20000400000 */
[----:B------:R-:W-:-:S05]  /*0620*/  FSETP.GEU.AND P4, PT, R2, 1.175494350822287508e-38, PT ;  /* 0x008000000200780b */ /* 0x000fca0003f8e000 */
[----:B------:R-:W-:Y:S01]  /*0630*/  @P3 FMUL R2, R2, 0.25 ;  /* 0x3e80000002023820 */ /* 0x000fe20000400000 */
[----:B------:R-:W-:-:S13]  /*0640*/  ISETP.LT.AND P3, PT, R100, 0x64, !P6 ;  /* 0x000000646400780c */ /* 0x000fda0007761270 */
[----:B------:R2:W4:Y:S01]  /*0650*/  @P3 LDG.E.EL.128 R36, desc[UR6][R10.64+-0x600] ;  /* 0xfffa00060a243981 */ /* 0x000522000c2e1d00 */
[----:B------:R-:W-:Y:S01]  /*0660*/  LOP3.LUT R13, R122, R13, RZ, 0xfc, !PT ;  /* 0x0000000d7a0d7212 */ /* 0x000fe200078efcff */
[----:B------:R-:W-:Y:S01]  /*0670*/  @!P5 FMUL R18, R18, 16777216 ;  /* 0x4b8000001212d820 */ /* 0x000fe20000400000 */
[----:B------:R-:W-:Y:S01]  /*0680*/  SHF.R.S32.HI R14, RZ, 0x9, R14 ;  /* 0x00000009ff0e7819 */ /* 0x000fe2000001140e */
[----:B------:R-:W-:Y:S01]  /*0690*/  @!P5 FMUL R19, R19, 16777216 ;  /* 0x4b8000001313d820 */ /* 0x000fe20000400000 */
[----:B------:R-:W-:Y:S01]  /*06a0*/  SHF.R.S32.HI R93, RZ, 0x9, R16 ;  /* 0x00000009ff5d7819 */ /* 0x000fe20000011410 */
[----:B------:R-:W-:Y:S01]  /*06b0*/  @!P4 FMUL R2, R2, 16777216 ;  /* 0x4b8000000202c820 */ /* 0x000fe20000400000 */
[----:B------:R-:W-:Y:S01]  /*06c0*/  @!P4 FMUL R5, R5, 16777216 ;  /* 0x4b8000000505c820 */ /* 0x000fe20000400000 */
[----:B------:R-:W-:-:S04]  /*06d0*/  IMAD R13, R14, 0x64, R13 ;  /* 0x000000640e0d7824 */ /* 0x000fc800078e020d */
[----:B------:R-:W-:-:S04]  /*06e0*/  IMAD.SHL.U32 R68, R13, 0x40, RZ ;  /* 0x000000400d447824 */ /* 0x000fc800078e00ff */
[----:B--2---:R-:W-:-:S04]  /*06f0*/  IMAD.IADD R11, R9, 0x1, R68 ;  /* 0x00000001090b7824 */ /* 0x004fc800078e0244 */
[----:B------:R-:W-:-:S04]  /*0700*/  VIADD R11, R11, 0xfffffe40 ;  /* 0xfffffe400b0b7836 */ /* 0x000fc80000000000 */
[----:B------:R-:W-:Y:S01]  /*0710*/  IMAD.WIDE R10, R11, 0x4, R84 ;  /* 0x000000040b0a7825 */ /* 0x000fe200078e0254 */
[----:B----4-:R-:W-:-:S05]  /*0720*/  SEL R12, R39, RZ, P3 ;  /* 0x000000ff270c7207 */ /* 0x010fca0001800000 */
[----:B------:R-:W-:-:S04]  /*0730*/  FADD R12, R12, 9.9999997473787516356e-06 ;  /* 0x3727c5ac0c0c7421 */ /* 0x000fc80000000000 */
[----:B------:R2:W4:Y:S02]  /*0740*/  MUFU.SQRT R17, R12 ;  /* 0x0000000c00117308 */ /* 0x0005240000002000 */
[----:B--2---:R-:W-:Y:S01]  /*0750*/  IMAD.WIDE R12, R3, 0x4, R88 ;  /* 0x00000004030c7825 */ /* 0x004fe200078e0258 */
[C---:B----4-:R-:W-:Y:S02]  /*0760*/  FSETP.GT.AND P2, PT, R17.reuse, 8.50705917302346158658e+37, PT ;  /* 0x7e8000001100780b */ /* 0x050fe40003f44000 */
[----:B------:R-:W-:Y:S02]  /*0770*/  FSETP.GEU.AND P6, PT, R17, 1.175494350822287508e-38, PT ;  /* 0x008000001100780b */ /* 0x000fe40003fce000 */
[----:B------:R-:W-:-:S09]  /*0780*/  FSEL R8, R121, 1, P2 ;  /* 0x3f80000079087808 */ /* 0x000fd20001000000 */
[----:B------:R-:W-:Y:S01]  /*0790*/  @P2 FMUL R17, R17, 0.25 ;  /* 0x3e80000011112820 */ /* 0x000fe20000400000 */
[----:B------:R-:W-:Y:S01]  /*07a0*/  ISETP.NE.AND P2, PT, R15, RZ, PT ;  /* 0x000000ff0f00720c */ /* 0x000fe20003f45270 */
[----:B------:R-:W-:Y:S01]  /*07b0*/  IMAD.WIDE R14, R3, 0x4, R106 ;  /* 0x00000004030e7825 */ /* 0x000fe200078e026a */
[----:B------:R-:W2:Y:S03]  /*07c0*/  MUFU.RCP R18, R18 ;  /* 0x0000001200127308 */ /* 0x000ea60000001000 */
[----:B------:R-:W-:Y:S01]  /*07d0*/  @!P6 FMUL R17, R17, 16777216 ;  /* 0x4b8000001111e820 */ /* 0x000fe20000400000 */
[----:B------:R-:W-:-:S07]  /*07e0*/  @!P6 FMUL R8, R8, 16777216 ;  /* 0x4b8000000808e820 */ /* 0x000fce0000400000 */
[----:B------:R4:W3:Y:S04]  /*07f0*/  @P2 LDG.E.EL.128 R40, desc[UR6][R10.64] ;  /* 0x000000060a282981 */ /* 0x0008e8000c2e1d00 */
[----:B------:R-:W5:Y:S04]  /*0800*/  @P2 LDG.E.EL.128 R44, desc[UR6][R12.64+-0x700] ;  /* 0xfff900060c2c2981 */ /* 0x000f68000c2e1d00 */
[----:B------:R-:W5:Y:S01]  /*0810*/  @P2 LDG.E.EL.128 R48, desc[UR6][R14.64+-0x700] ;  /* 0xfff900060e302981 */ /* 0x000f62000c2e1d00 */
[----:B----4-:R-:W-:-:S05]  /*0820*/  IMAD.WIDE R10, R3, 0x4, R118 ;  /* 0x00000004030a7825 */ /* 0x010fca00078e0276 */
[----:B------:R4:W5:Y:S01]  /*0830*/  @P2 LDG.E.EL.128 R52, desc[UR6][R10.64+-0x700] ;  /* 0xfff900060a342981 */ /* 0x000962000c2e1d00 */
[----:B--2---:R-:W-:Y:S01]  /*0840*/  FMUL R19, R18, R19 ;  /* 0x0000001312137220 */ /* 0x004fe20000400000 */
[----:B------:R-:W-:-:S04]  /*0850*/  IMAD R93, R93, 0x64, R100 ;  /* 0x000000645d5d7824 */ /* 0x000fc800078e0264 */
[----:B------:R-:W-:-:S04]  /*0860*/  IMAD.SHL.U32 R69, R93, 0x40, RZ ;  /* 0x000000405d457824 */ /* 0x000fc800078e00ff */
[----:B----4-:R-:W-:-:S04]  /*0870*/  IMAD.IADD R10, R9, 0x1, R69 ;  /* 0x00000001090a7824 */ /* 0x010fc800078e0245 */
[----:B------:R-:W-:-:S04]  /*0880*/  VIADD R11, R10, 0xfffffe80 ;  /* 0xfffffe800a0b7836 */ /* 0x000fc80000000000 */
[----:B------:R-:W-:-:S05]  /*0890*/  IMAD.WIDE R10, R11, 0x4, R78 ;  /* 0x000000040b0a7825 */ /* 0x000fca00078e024e */
[----:B------:R0:W2:Y:S01]  /*08a0*/  @P3 LDG.E.EL.128 R56, desc[UR6][R10.64] ;  /* 0x000000060a383981 */ /* 0x0000a2000c2e1d00 */
[----:B------:R-:W-:-:S05]  /*08b0*/  IMAD.WIDE R14, R3, 0x4, R112 ;  /* 0x00000004030e7825 */ /* 0x000fca00078e0270 */
[----:B------:R-:W4:Y:S01]  /*08c0*/  @P3 LDG.E.EL.128 R64, desc[UR6][R14.64+-0x600] ;  /* 0xfffa00060e403981 */ /* 0x000f22000c2e1d00 */
[----:B0-----:R-:W-:-:S05]  /*08d0*/  IMAD.WIDE R10, R3, 0x4, R114 ;  /* 0x00000004030a7825 */ /* 0x001fca00078e0272 */
[----:B------:R-:W4:Y:S01]  /*08e0*/  @P3 LDG.E.EL.128 R72, desc[UR6][R10.64+-0x600] ;  /* 0xfffa00060a483981 */ /* 0x000f22000c2e1d00 */
[----:B---3--:R-:W-:Y:S02]  /*08f0*/  SEL R12, R43, RZ, P2 ;  /* 0x000000ff2b0c7207 */ /* 0x008fe40001000000 */
[----:B-----5:R-:W-:-:S05]  /*0900*/  SEL R47, R47, RZ, P2 ;  /* 0x000000ff2f2f7207 */ /* 0x020fca0001000000 */
[----:B------:R-:W-:Y:S01]  /*0910*/  FADD R12, R12, -R47 ;  /* 0x8000002f0c0c7221 */ /* 0x000fe20000000000 */
[----:B------:R-:W-:-:S03]  /*0920*/  SEL R51, R51, RZ, P2 ;  /* 0x000000ff33337207 */ /* 0x000fc60001000000 */
[----:B------:R-:W-:Y:S01]  /*0930*/  FMUL R12, R19, R12 ;  /* 0x0000000c130c7220 */ /* 0x000fe20000400000 */
[----:B------:R-:W-:-:S05]  /*0940*/  SEL R20, R55, RZ, P2 ;  /* 0x000000ff37147207 */ /* 0x000fca0001000000 */
[----:B------:R-:W-:-:S05]  /*0950*/  FFMA R12, R51, R12, R20 ;  /* 0x0000000c330c7223 */ /* 0x000fca0000000014 */
[----:B------:R-:W-:-:S04]  /*0960*/  FSETP.GEU.AND P4, PT, R12, RZ, PT ;  /* 0x000000ff0c00720b */ /* 0x000fc80003f8e000 */
[----:B------:R-:W-:Y:S01]  /*0970*/  FSEL R31, R12, RZ, P4 ;  /* 0x000000ff0c1f7208 */ /* 0x000fe20002000000 */
[----:B------:R-:W-:-:S05]  /*0980*/  IMAD.WIDE R12, R9, 0x4, R82 ;  /* 0x00000004090c7825 */ /* 0x000fca00078e0252 */
[----:B------:R2:W3:Y:S01]  /*0990*/  @P3 LDG.E.EL.128 R60, desc[UR6][R12.64+-0x600] ;  /* 0xfffa00060c3c3981 */ /* 0x0004e2000c2e1d00 */
[----:B------:R-:W0:Y:S01]  /*09a0*/  MUFU.RCP R17, R17 ;  /* 0x0000001100117308 */ /* 0x000e220000001000 */
[----:B--2---:R-:W-:Y:S02]  /*09b0*/  SEL R12, R59, RZ, P3 ;  /* 0x000000ff3b0c7207 */ /* 0x004fe40001800000 */
[----:B----4-:R-:W-:Y:S01]  /*09c0*/  SEL R67, R67, RZ, P3 ;  /* 0x000000ff43437207 */ /* 0x010fe20001800000 */
[----:B0-----:R-:W-:Y:S01]  /*09d0*/  FMUL R13, R17, R8 ;  /* 0x00000008110d7220 */ /* 0x001fe20000400000 */
[----:B------:R-:W-:Y:S02]  /*09e0*/  SEL R8, R75, RZ, P3 ;  /* 0x000000ff4b087207 */ /* 0x000fe40001800000 */
[----:B------:R-:W-:Y:S02]  /*09f0*/  CS2R R14, SRZ ;  /* 0x00000000000e7805 */ /* 0x000fe4000001ff00 */
[----:B------:R-:W-:-:S02]  /*0a00*/  CS2R R16, SRZ ;  /* 0x0000000000107805 */ /* 0x000fc4000001ff00 */
[----:B------:R-:W-:Y:S01]  /*0a10*/  CS2R R18, SRZ ;  /* 0x0000000000127805 */ /* 0x000fe2000001ff00 */
[----:B------:R-:W-:Y:S01]  /*0a20*/  IMAD.WIDE R76, R9, 0x4, R104 ;  /* 0x00000004094c7825 */ /* 0x000fe200078e0268 */
[----:B------:R-:W-:-:S04]  /*0a30*/  CS2R R20, SRZ ;  /* 0x0000000000147805 */ /* 0x000fc8000001ff00 */
[----:B------:R-:W2:Y:S01]  /*0a40*/  @P1 LDG.E.EL.128 R16, desc[UR6][R76.64+-0x200] ;  /* 0xfffe00064c101981 */ /* 0x000ea2000c2e1d00 */
[----:B------:R-:W-:Y:S01]  /*0a50*/  IMAD.WIDE R10, R9, 0x4, R102 ;  /* 0x00000004090a7825 */ /* 0x000fe200078e0266 */
[----:B---3--:R-:W-:-:S05]  /*0a60*/  SEL R63, R63, RZ, P3 ;  /* 0x000000ff3f3f7207 */ /* 0x008fca0001800000 */
[----:B------:R-:W-:-:S04]  /*0a70*/  FADD R12, R12, -R63 ;  /* 0x8000003f0c0c7221 */ /* 0x000fc80000000000 */
[----:B------:R-:W-:-:S04]  /*0a80*/  FMUL R12, R13, R12 ;  /* 0x0000000c0d0c7220 */ /* 0x000fc80000400000 */
[----:B------:R-:W-:Y:S01]  /*0a90*/  FFMA R12, R67, R12, R8 ;  /* 0x0000000c430c7223 */ /* 0x000fe20000000008 */
[----:B------:R-:W-:-:S04]  /*0aa0*/  IMAD.SHL.U32 R8, R93, 0x100, RZ ;  /* 0x000001005d087824 */ /* 0x000fc800078e00ff */
[----:B------:R-:W-:Y:S01]  /*0ab0*/  FSETP.GEU.AND P4, PT, R12, RZ, PT ;  /* 0x000000ff0c00720b */ /* 0x000fe20003f8e000 */
[----:B------:R-:W-:-:S03]  /*0ac0*/  IMAD.IADD R34, R6, 0x1, R8 ;  /* 0x0000000106227824 */ /* 0x000fc600078e0208 */
[----:B------:R-:W-:Y:S02]  /*0ad0*/  FSEL R92, R12, RZ, P4 ;  /* 0x000000ff0c5c7208 */ /* 0x000fe40002000000 */
[----:B------:R-:W-:Y:S01]  /*0ae0*/  CS2R R12, SRZ ;  /* 0x00000000000c7805 */ /* 0x000fe2000001ff00 */
[----:B-1----:R-:W-:Y:S01]  /*0af0*/  IMAD.WIDE R34, R34, 0x4, R22 ;  /* 0x0000000422227825 */ /* 0x002fe200078e0216 */
[----:B------:R-:W-:-:S04]  /*0b00*/  CS2R R22, SRZ ;  /* 0x0000000000167805 */ /* 0x000fc8000001ff00 */
[----:B------:R0:W3:Y:S04]  /*0b10*/  @P1 LDG.E.EL.128 R12, desc[UR6][R34.64] ;  /* 0x00000006220c1981 */ /* 0x0000e8000c2e1d00 */
[----:B------:R1:W4:Y:S01]  /*0b20*/  @P1 LDG.E.EL.128 R20, desc[UR6][R10.64+-0x200] ;  /* 0xfffe00060a141981 */ /* 0x000322000c2e1d00 */
[----:B0-----:R-:W-:-:S05]  /*0b30*/  IMAD.WIDE R34, R9, 0x4, R96 ;  /* 0x0000000409227825 */ /* 0x001fca00078e0260 */
[----:B------:R-:W5:Y:S01]  /*0b40*/  @P1 LDG.E.EL.128 R24, desc[UR6][R34.64+-0x200] ;  /* 0xfffe000622181981 */ /* 0x000f62000c2e1d00 */
[----:B------:R-:W0:Y:S01]  /*0b50*/  MUFU.RCP R2, R2 ;  /* 0x0000000200027308 */ /* 0x000e220000001000 */
[----:B--2---:R-:W-:Y:S02]  /*0b60*/  SEL R76, R19, RZ, P1 ;  /* 0x000000ff134c7207 */ /* 0x004fe40000800000 */
[----:B------:R-:W-:Y:S02]  /*0b70*/  ISETP.NE.AND P4, PT, R4, 0x180, PT ;  /* 0x000001800400780c */ /* 0x000fe40003f85270 */
[----:B------:R-:W-:Y:S01]  /*0b80*/  ISETP.GE.U32.AND P5, PT, R6, 0x100, PT ;  /* 0x000001000600780c */ /* 0x000fe20003fa6070 */
[----:B0-----:R-:W-:Y:S01]  /*0b90*/  FMUL R94, R2, R5 ;  /* 0x00000005025e7220 */ /* 0x001fe20000400000 */
[----:B------:R-:W-:Y:S02]  /*0ba0*/  ISETP.GT.AND P6, PT, R3, 0x1bf, PT ;  /* 0x000001bf0300780c */ /* 0x000fe40003fc4270 */
[----:B------:R-:W-:-:S07]  /*0bb0*/  SEL R2, R30, RZ, P1 ;  /* 0x000000ff1e027207 */ /* 0x000fce0000800000 */
[----:B------:R-:W-:Y:S01]  /*0bc0*/  @P4 FSEL R92, R31, RZ, P6 ;  /* 0x000000ff1f5c4208 */ /* 0x000fe20003000000 */
[----:B------:R-:W-:Y:S01]  /*0bd0*/  FADD R2, R2, 9.9999997473787516356e-06 ;  /* 0x3727c5ac02027421 */ /* 0x000fe20000000000 */
[----:B-1----:R-:W-:-:S05]  /*0be0*/  SEL R11, R38, RZ, P3 ;  /* 0x000000ff260b7207 */ /* 0x002fca0001800000 */
[----:B------:R-:W-:Y:S01]  /*0bf0*/  FADD R11, R11, 9.9999997473787516356e-06 ;  /* 0x3727c5ac0b0b7421 */ /* 0x000fe20000000000 */
[----:B------:R-:W-:-:S04]  /*0c00*/  @!P0 FMUL R71, R71, 16777216 ;  /* 0x4b80000047478820 */ /* 0x000fc80000400000 */
[----:B------:R-:W0:Y:S01]  /*0c10*/  MUFU.RCP R30, R71 ;  /* 0x00000047001e7308 */ /* 0x000e220000001000 */
[----:B------:R-:W-:Y:S01]  /*0c20*/  SEL R46, R46, RZ, P2 ;  /* 0x000000ff2e2e7207 */ /* 0x000fe20001000000 */
[----:B------:R-:W-:Y:S01]  /*0c30*/  @!P0 FMUL R7, R7, 16777216 ;  /* 0x4b80000007078820 */ /* 0x000fe20000400000 */
[----:B------:R-:W-:Y:S02]  /*0c40*/  SEL R50, R50, RZ, P2 ;  /* 0x000000ff32327207 */ /* 0x000fe40001000000 */
[----:B------:R-:W-:Y:S01]  /*0c50*/  SEL R62, R62, RZ, P3 ;  /* 0x000000ff3e3e7207 */ /* 0x000fe20001800000 */
[----:B0-----:R-:W-:Y:S01]  /*0c60*/  FMUL R30, R30, R7 ;  /* 0x000000071e1e7220 */ /* 0x001fe20000400000 */
[----:B------:R-:W-:Y:S02]  /*0c70*/  SEL R7, R54, RZ, P2 ;  /* 0x000000ff36077207 */ /* 0x000fe40001000000 */
[----:B------:R-:W-:Y:S02]  /*0c80*/  SEL R66, R66, RZ, P3 ;  /* 0x000000ff42427207 */ /* 0x000fe40001800000 */
[----:B------:R-:W-:-:S02]  /*0c90*/  SEL R53, R53, RZ, P2 ;  /* 0x000000ff35357207 */ /* 0x000fc40001000000 */
[----:B------:R-:W-:Y:S02]  /*0ca0*/  SEL R73, R73, RZ, P3 ;  /* 0x000000ff49497207 */ /* 0x000fe40001800000 */
[----:B------:R-:W-:Y:S02]  /*0cb0*/  SEL R17, R17, RZ, P1 ;  /* 0x000000ff11117207 */ /* 0x000fe40000800000 */
[----:B---3--:R-:W-:-:S05]  /*0cc0*/  SEL R15, R15, RZ, P1 ;  /* 0x000000ff0f0f7207 */ /* 0x008fca0000800000 */
[----:B------:R-:W-:Y:S01]  /*0cd0*/  FADD R5, R15, -R76 ;  /* 0x8000004c0f057221 */ /* 0x000fe20000000000 */
[----:B----4-:R-:W-:-:S03]  /*0ce0*/  SEL R76, R23, RZ, P1 ;  /* 0x000000ff174c7207 */ /* 0x010fc60000800000 */
[----:B------:R-:W-:Y:S01]  /*0cf0*/  FMUL R5, R94, R5 ;  /* 0x000000055e057220 */ /* 0x000fe20000400000 */
[----:B-----5:R-:W-:Y:S01]  /*0d00*/  SEL R27, R27, RZ, P1 ;  /* 0x000000ff1b1b7207 */ /* 0x020fe20000800000 */
[----:B------:R-:W-:Y:S01]  /*0d10*/  MUFU.SQRT R15, R11 ;  /* 0x0000000b000f7308 */ /* 0x000fe20000002000 */
[----:B------:R-:W-:Y:S02]  /*0d20*/  SEL R26, R26, RZ, P1 ;  /* 0x000000ff1a1a7207 */ /* 0x000fe40000800000 */
[----:B------:R-:W-:Y:S01]  /*0d30*/  SEL R21, R21, RZ, P1 ;  /* 0x000000ff15157207 */ /* 0x000fe20000800000 */
[----:B------:R-:W-:Y:S01]  /*0d40*/  FFMA R5, R76, R5, R27 ;  /* 0x000000054c057223 */ /* 0x000fe2000000001b */
[----:B------:R-:W-:Y:S01]  /*0d50*/  SEL R44, R44, RZ, P2 ;  /* 0x000000ff2c2c7207 */ /* 0x000fe20001000000 */
[----:B------:R-:W0:Y:S03]  /*0d60*/  LDC.64 R76, c[0x0][0x228] ;  /* 0x00008a00ff4c7b82 */ /* 0x000e260000000a00 */
[----:B------:R-:W-:-:S04]  /*0d70*/  FSETP.GEU.AND P4, PT, R5, RZ, PT ;  /* 0x000000ff0500720b */ /* 0x000fc80003f8e000 */
[----:B------:R-:W-:Y:S02]  /*0d80*/  @!P5 FSEL R92, R5, RZ, P4 ;  /* 0x000000ff055cd208 */ /* 0x000fe40002000000 */
[----:B------:R-:W-:Y:S01]  /*0d90*/  SEL R48, R48, RZ, P2 ;  /* 0x000000ff30307207 */ /* 0x000fe20001000000 */
[----:B------:R-:W1:Y:S01]  /*0da0*/  MUFU.SQRT R5, R2 ;  /* 0x0000000200057308 */ /* 0x000e620000002000 */
[----:B------:R-:W-:Y:S02]  /*0db0*/  SEL R60, R60, RZ, P3 ;  /* 0x000000ff3c3c7207 */ /* 0x000fe40001800000 */
[----:B------:R-:W-:Y:S02]  /*0dc0*/  SEL R64, R64, RZ, P3 ;  /* 0x000000ff40407207 */ /* 0x000fe40001800000 */
[----:B------:R-:W-:Y:S02]  /*0dd0*/  SEL R16, R16, RZ, P1 ;  /* 0x000000ff10107207 */ /* 0x000fe40000800000 */
[----:B------:R-:W-:Y:S01]  /*0de0*/  SEL R20, R20, RZ, P1 ;  /* 0x000000ff14147207 */ /* 0x000fe20000800000 */
[----:B------:R-:W-:Y:S01]  /*0df0*/  IMAD.WIDE R34, R9, 0x4, R116 ;  /* 0x0000000409227825 */ /* 0x000fe200078e0274 */
[----:B------:R-:W-:-:S02]  /*0e00*/  SHF.R.S32.HI R71, RZ, 0x1a, R0 ;  /* 0x0000001aff477819 */ /* 0x000fc40000011400 */
[----:B------:R-:W-:Y:S01]  /*0e10*/  CS2R R54, SRZ ;  /* 0x0000000000367805 */ /* 0x000fe2000001ff00 */
[----:B------:R-:W2:Y:S01]  /*0e20*/  LDC.64 R94, c[0x0][0x240] ;  /* 0x00009000ff5e7b82 */ /* 0x000ea20000000a00 */
[C---:B-1----:R-:W-:Y:S02]  /*0e30*/  FSETP.GT.AND P5, PT, R5.reuse, 8.50705917302346158658e+37, PT ;  /* 0x7e8000000500780b */ /* 0x042fe40003fa4000 */
[----:B------:R-:W-:Y:S02]  /*0e40*/  FSETP.GEU.AND P4, PT, R5, 1.175494350822287508e-38, PT ;  /* 0x008000000500780b */ /* 0x000fe40003f8e000 */
[----:B------:R-:W-:Y:S02]  /*0e50*/  FSEL R10, R110, 1, P5 ;  /* 0x3f8000006e0a7808 */ /* 0x000fe40002800000 */
[----:B------:R-:W-:-:S07]  /*0e60*/  FSETP.GEU.AND P6, PT, R15, 1.175494350822287508e-38, PT ;  /* 0x008000000f00780b */ /* 0x000fce0003fce000 */
[----:B------:R-:W-:Y:S01]  /*0e70*/  @P5 FMUL R5, R5, 0.25 ;  /* 0x3e80000005055820 */ /* 0x000fe20000400000 */
[----:B------:R-:W-:Y:S02]  /*0e80*/  FSETP.GT.AND P5, PT, R15, 8.50705917302346158658e+37, PT ;  /* 0x7e8000000f00780b */ /* 0x000fe40003fa4000 */
[----:B------:R-:W-:-:S11]  /*0e90*/  SEL R11, R42, RZ, P2 ;  /* 0x000000ff2a0b7207 */ /* 0x000fd60001000000 */
[----:B------:R-:W-:-:S04]  /*0ea0*/  @P5 FMUL R15, R15, 0.25 ;  /* 0x3e8000000f0f5820 */ /* 0x000fc80000400000 */
[----:B------:R-:W-:Y:S01]  /*0eb0*/  @!P6 FMUL R15, R15, 16777216 ;  /* 0x4b8000000f0fe820 */ /* 0x000fe20000400000 */
[----:B------:R-:W-:-:S05]  /*0ec0*/  FADD R11, R11, -R46 ;  /* 0x8000002e0b0b7221 */ /* 0x000fca0000000000 */
[----:B------:R-:W1:Y:S01]  /*0ed0*/  MUFU.RCP R15, R15 ;  /* 0x0000000f000f7308 */ /* 0x000e620000001000 */
[----:B------:R-:W-:Y:S01]  /*0ee0*/  FMUL R11, R30, R11 ;  /* 0x0000000b1e0b7220 */ /* 0x000fe20000400000 */
[----:B------:R-:W-:-:S03]  /*0ef0*/  FSEL R2, R121, 1, P5 ;  /* 0x3f80000079027808 */ /* 0x000fc60002800000 */
[----:B------:R-:W-:Y:S01]  /*0f00*/  FFMA R11, R50, R11, R7 ;  /* 0x0000000b320b7223 */ /* 0x000fe20000000007 */
[----:B------:R-:W-:Y:S01]  /*0f10*/  SEL R7, R58, RZ, P3 ;  /* 0x000000ff3a077207 */ /* 0x000fe20001800000 */
[----:B------:R-:W-:-:S03]  /*0f20*/  @!P6 FMUL R2, R2, 16777216 ;  /* 0x4b8000000202e820 */ /* 0x000fc60000400000 */
[----:B------:R-:W-:Y:S01]  /*0f30*/  FSETP.GEU.AND P0, PT, R11, RZ, PT ;  /* 0x000000ff0b00720b */ /* 0x000fe20003f0e000 */
[----:B------:R-:W-:Y:S01]  /*0f40*/  FADD R7, R7, -R62 ;  /* 0x8000003e07077221 */ /* 0x000fe20000000000 */
[----:B------:R-:W-:Y:S01]  /*0f50*/  @!P4 FMUL R5, R5, 16777216 ;  /* 0x4b8000000505c820 */ /* 0x000fe20000400000 */
[----:B-1----:R-:W-:Y:S01]  /*0f60*/  FMUL R2, R15, R2 ;  /* 0x000000020f027220 */ /* 0x002fe20000400000 */
[----:B------:R-:W-:Y:S02]  /*0f70*/  FSEL R19, R11, RZ, P0 ;  /* 0x000000ff0b137208 */ /* 0x000fe40000000000 */
[----:B------:R-:W-:Y:S01]  /*0f80*/  SEL R11, R74, RZ, P3 ;  /* 0x000000ff4a0b7207 */ /* 0x000fe20001800000 */
[----:B------:R-:W-:Y:S01]  /*0f90*/  FMUL R7, R2, R7 ;  /* 0x0000000702077220 */ /* 0x000fe20000400000 */
[----:B------:R-:W1:Y:S03]  /*0fa0*/  MUFU.RCP R5, R5 ;  /* 0x0000000500057308 */ /* 0x000e660000001000 */
[----:B------:R-:W-:-:S05]  /*0fb0*/  FFMA R7, R66, R7, R11 ;  /* 0x0000000742077223 */ /* 0x000fca000000000b */
[C---:B------:R-:W-:Y:S01]  /*0fc0*/  FSETP.GEU.AND P0, PT, R7.reuse, RZ, PT ;  /* 0x000000ff0700720b */ /* 0x040fe20003f0e000 */
[----:B------:R-:W-:Y:S01]  /*0fd0*/  @!P4 FMUL R10, R10, 16777216 ;  /* 0x4b8000000a0ac820 */ /* 0x000fe20000400000 */
[----:B------:R-:W-:Y:S02]  /*0fe0*/  SEL R2, R14, RZ, P1 ;  /* 0x000000ff0e027207 */ /* 0x000fe40000800000 */
[----:B------:R-:W-:Y:S02]  /*0ff0*/  FSEL R11, R7, RZ, P0 ;  /* 0x000000ff070b7208 */ /* 0x000fe40000000000 */
[----:B------:R-:W-:Y:S01]  /*1000*/  SEL R7, R18, RZ, P1 ;  /* 0x000000ff12077207 */ /* 0x000fe20000800000 */
[----:B-1----:R-:W-:Y:S01]  /*1010*/  FMUL R15, R5, R10 ;  /* 0x0000000a050f7220 */ /* 0x002fe20000400000 */
[----:B------:R-:W-:-:S03]  /*1020*/  ISETP.NE.AND P6, PT, R4, 0x180, PT ;  /* 0x000001800400780c */ /* 0x000fc60003fc5270 */
[----:B------:R-:W-:Y:S01]  /*1030*/  FADD R2, R2, -R7 ;  /* 0x8000000702027221 */ /* 0x000fe20000000000 */
[----:B------:R-:W-:Y:S02]  /*1040*/  SEL R7, R22, RZ, P1 ;  /* 0x000000ff16077207 */ /* 0x000fe40000800000 */
[----:B------:R-:W-:Y:S01]  /*1050*/  ISETP.GE.U32.AND P5, PT, R6, 0x100, PT ;  /* 0x000001000600780c */ /* 0x000fe20003fa6070 */
[----:B------:R-:W-:-:S04]  /*1060*/  FMUL R2, R15, R2 ;  /* 0x000000020f027220 */ /* 0x000fc80000400000 */
[----:B------:R-:W-:Y:S01]  /*1070*/  FFMA R2, R7, R2, R26 ;  /* 0x0000000207027223 */ /* 0x000fe2000000001a */
[----:B------:R-:W-:Y:S02]  /*1080*/  SEL R7, R33, RZ, P2 ;  /* 0x000000ff21077207 */ /* 0x000fe40001000000 */
[----:B------:R-:W-:Y:S02]  /*1090*/  ISETP.GT.AND P4, PT, R3, 0x1bf, PT ;  /* 0x000001bf0300780c */ /* 0x000fe40003f84270 */
[C---:B------:R-:W-:Y:S01]  /*10a0*/  FSETP.GEU.AND P0, PT, R2.reuse, RZ, PT ;  /* 0x000000ff0200720b */ /* 0x040fe20003f0e000 */
[----:B------:R-:W-:Y:S01]  /*10b0*/  FADD R7, R7, 9.9999997473787516356e-06 ;  /* 0x3727c5ac07077421 */ /* 0x000fe20000000000 */
[----:B------:R-:W-:Y:S02]  /*10c0*/  @P6 FSEL R11, R19, RZ, P4 ;  /* 0x000000ff130b6208 */ /* 0x000fe40002000000 */
[----:B------:R-:W-:Y:S01]  /*10d0*/  @!P5 FSEL R11, R2, RZ, P0 ;  /* 0x000000ff020bd208 */ /* 0x000fe20000000000 */
[----:B------:R1:W3:Y:S01]  /*10e0*/  MUFU.SQRT R10, R7 ;  /* 0x00000007000a7308 */ /* 0x0002e20000002000 */
[----:B------:R-:W-:-:S05]  /*10f0*/  SEL R2, R29, RZ, P1 ;  /* 0x000000ff1d027207 */ /* 0x000fca0000800000 */
[----:B------:R-:W-:-:S04]  /*1100*/  FADD R2, R2, 9.9999997473787516356e-06 ;  /* 0x3727c5ac02027421 */ /* 0x000fc80000000000 */
[----:B------:R-:W4:Y:S01]  /*1110*/  MUFU.SQRT R5, R2 ;  /* 0x0000000200057308 */ /* 0x000f220000002000 */
[----:B-1----:R-:W-:Y:S02]  /*1120*/  SEL R7, R37, RZ, P3 ;  /* 0x000000ff25077207 */ /* 0x002fe40001800000 */
[----:B---3--:R-:W-:-:S03]  /*1130*/  FSETP.GT.AND P4, PT, R10, 8.50705917302346158658e+37, PT ;  /* 0x7e8000000a00780b */ /* 0x008fc60003f84000 */
[----:B------:R-:W-:Y:S01]  /*1140*/  FADD R7, R7, 9.9999997473787516356e-06 ;  /* 0x3727c5ac07077421 */ /* 0x000fe20000000000 */
[----:B------:R-:W-:-:S03]  /*1150*/  FSETP.GEU.AND P0, PT, R10, 1.175494350822287508e-38, PT ;  /* 0x008000000a00780b */ /* 0x000fc60003f0e000 */
[----:B------:R-:W1:Y:S01]  /*1160*/  MUFU.SQRT R15, R7 ;  /* 0x00000007000f7308 */ /* 0x000e620000002000 */
[----:B----4-:R-:W-:-:S05]  /*1170*/  FSETP.GT.AND P5, PT, R5, 8.50705917302346158658e+37, PT ;  /* 0x7e8000000500780b */ /* 0x010fca0003fa4000 */
[----:B------:R-:W-:Y:S01]  /*1180*/  @P4 FMUL R10, R10, 0.25 ;  /* 0x3e8000000a0a4820 */ /* 0x000fe20000400000 */
[----:B------:R-:W-:-:S03]  /*1190*/  FSEL R19, R121, 1, P4 ;  /* 0x3f80000079137808 */ /* 0x000fc60002000000 */
[----:B------:R-:W-:Y:S01]  /*11a0*/  @!P0 FMUL R10, R10, 16777216 ;  /* 0x4b8000000a0a8820 */ /* 0x000fe20000400000 */
[C---:B------:R-:W-:Y:S02]  /*11b0*/  FSETP.GEU.AND P4, PT, R5.reuse, 1.175494350822287508e-38, PT ;  /* 0x008000000500780b */ /* 0x040fe40003f8e000 */
[----:B------:R-:W-:Y:S01]  /*11c0*/  FSEL R14, R110, 1, P5 ;  /* 0x3f8000006e0e7808 */ /* 0x000fe20002800000 */
[----:B------:R-:W-:Y:S01]  /*11d0*/  @P5 FMUL R5, R5, 0.25 ;  /* 0x3e80000005055820 */ /* 0x000fe20000400000 */
[C---:B-1----:R-:W-:Y:S01]  /*11e0*/  FSETP.GT.AND P5, PT, R15.reuse, 8.50705917302346158658e+37, PT ;  /* 0x7e8000000f00780b */ /* 0x042fe20003fa4000 */
[----:B------:R-:W1:Y:S01]  /*11f0*/  MUFU.RCP R10, R10 ;  /* 0x0000000a000a7308 */ /* 0x000e620000001000 */
[----:B------:R-:W-:Y:S02]  /*1200*/  FSETP.GEU.AND P6, PT, R15, 1.175494350822287508e-38, PT ;  /* 0x008000000f00780b */ /* 0x000fe40003fce000 */
[----:B------:R-:W-:Y:S02]  /*1210*/  SEL R18, R45, RZ, P2 ;  /* 0x000000ff2d127207 */ /* 0x000fe40001000000 */
[----:B------:R-:W-:Y:S01]  /*1220*/  SEL R7, R41, RZ, P2 ;  /* 0x000000ff29077207 */ /* 0x000fe20001000000 */
[----:B------:R-:W-:-:S04]  /*1230*/  @!P0 FMUL R19, R19, 16777216 ;  /* 0x4b80000013138820 */ /* 0x000fc80000400000 */
[----:B------:R-:W-:Y:S02]  /*1240*/  FADD R7, R7, -R18 ;  /* 0x8000001207077221 */ /* 0x000fe40000000000 */
[----:B------:R-:W-:Y:S01]  /*1250*/  @P5 FMUL R15, R15, 0.25 ;  /* 0x3e8000000f0f5820 */ /* 0x000fe20000400000 */
[----:B-1----:R-:W-:-:S03]  /*1260*/  FMUL R18, R10, R19 ;  /* 0x000000130a127220 */ /* 0x002fc60000400000 */
[----:B------:R-:W-:Y:S01]  /*1270*/  @!P6 FMUL R15, R15, 16777216 ;  /* 0x4b8000000f0fe820 */ /* 0x000fe20000400000 */
[----:B------:R-:W-:Y:S01]  /*1280*/  SEL R22, R49, RZ, P2 ;  /* 0x000000ff31167207 */ /* 0x000fe20001000000 */
[----:B------:R-:W-:-:S04]  /*1290*/  FMUL R7, R18, R7 ;  /* 0x0000000712077220 */ /* 0x000fc80000400000 */
[----:B------:R-:W1:Y:S01]  /*12a0*/  MUFU.RCP R15, R15 ;  /* 0x0000000f000f7308 */ /* 0x000e620000001000 */
[----:B------:R-:W-:Y:S01]  /*12b0*/  FFMA R7, R22, R7, R53 ;  /* 0x0000000716077223 */ /* 0x000fe20000000035 */
[----:B------:R-:W-:-:S04]  /*12c0*/  FSEL R2, R121, 1, P5 ;  /* 0x3f80000079027808 */ /* 0x000fc80002800000 */
[----:B------:R-:W-:Y:S01]  /*12d0*/  FSETP.GEU.AND P0, PT, R7, RZ, PT ;  /* 0x000000ff0700720b */ /* 0x000fe20003f0e000 */
[----:B------:R-:W-:Y:S01]  /*12e0*/  @!P6 FMUL R2, R2, 16777216 ;  /* 0x4b8000000202e820 */ /* 0x000fe20000400000 */
[----:B------:R-:W-:Y:S02]  /*12f0*/  SEL R10, R61, RZ, P3 ;  /* 0x000000ff3d0a7207 */ /* 0x000fe40001800000 */
[----:B------:R-:W-:Y:S02]  /*1300*/  FSEL R18, R7, RZ, P0 ;  /* 0x000000ff07127208 */ /* 0x000fe40000000000 */
[----:B------:R-:W-:Y:S01]  /*1310*/  SEL R7, R57, RZ, P3 ;  /* 0x000000ff39077207 */ /* 0x000fe20001800000 */
[----:B------:R-:W-:Y:S01]  /*1320*/  @!P4 FMUL R5, R5, 16777216 ;  /* 0x4b8000000505c820 */ /* 0x000fe20000400000 */
[----:B-1----:R-:W-:-:S03]  /*1330*/  FMUL R2, R15, R2 ;  /* 0x000000020f027220 */ /* 0x002fc60000400000 */
[----:B------:R-:W-:Y:S01]  /*1340*/  FADD R7, R7, -R10 ;  /* 0x8000000a07077221 */ /* 0x000fe20000000000 */
[----:B------:R-:W-:Y:S01]  /*1350*/  SEL R10, R65, RZ, P3 ;  /* 0x000000ff410a7207 */ /* 0x000fe20001800000 */
[----:B------:R-:W1:Y:S02]  /*1360*/  MUFU.RCP R5, R5 ;  /* 0x0000000500057308 */ /* 0x000e640000001000 */
[----:B------:R-:W-:-:S04]  /*1370*/  FMUL R7, R2, R7 ;  /* 0x0000000702077220 */ /* 0x000fc80000400000 */
[----:B------:R-:W-:Y:S01]  /*1380*/  FFMA R7, R10, R7, R73 ;  /* 0x000000070a077223 */ /* 0x000fe20000000049 */
[----:B------:R-:W-:Y:S01]  /*1390*/  SEL R2, R13, RZ, P1 ;  /* 0x000000ff0d027207 */ /* 0x000fe20000800000 */
[----:B------:R-:W-:-:S03]  /*13a0*/  @!P4 FMUL R14, R14, 16777216 ;  /* 0x4b8000000e0ec820 */ /* 0x000fc60000400000 */
[----:B------:R-:W-:Y:S01]  /*13b0*/  FSETP.GEU.AND P0, PT, R7, RZ, PT ;  /* 0x000000ff0700720b */ /* 0x000fe20003f0e000 */
[----:B------:R-:W-:-:S03]  /*13c0*/  FADD R2, R2, -R17 ;  /* 0x8000001102027221 */ /* 0x000fc60000000000 */
[----:B------:R-:W-:Y:S01]  /*13d0*/  FSEL R10, R7, RZ, P0 ;  /* 0x000000ff070a7208 */ /* 0x000fe20000000000 */
[----:B-1----:R-:W-:Y:S01]  /*13e0*/  FMUL R7, R5, R14 ;  /* 0x0000000e05077220 */ /* 0x002fe20000400000 */
[----:B------:R-:W-:Y:S02]  /*13f0*/  SEL R14, R25, RZ, P1 ;  /* 0x000000ff190e7207 */ /* 0x000fe40000800000 */
[----:B------:R-:W-:Y:S01]  /*1400*/  ISETP.NE.AND P6, PT, R4, 0x180, PT ;  /* 0x000001800400780c */ /* 0x000fe20003fc5270 */
[----:B------:R-:W-:Y:S01]  /*1410*/  FMUL R2, R7, R2 ;  /* 0x0000000207027220 */ /* 0x000fe20000400000 */
[----:B------:R-:W-:Y:S02]  /*1420*/  ISETP.GE.U32.AND P5, PT, R6, 0x100, PT ;  /* 0x000001000600780c */ /* 0x000fe40003fa6070 */
[----:B------:R-:W-:Y:S01]  /*1430*/  SEL R7, R32, RZ, P2 ;  /* 0x000000ff20077207 */ /* 0x000fe20001000000 */
[----:B------:R-:W-:Y:S01]  /*1440*/  FFMA R2, R21, R2, R14 ;  /* 0x0000000215027223 */ /* 0x000fe2000000000e */
[----:B------:R-:W-:-:S03]  /*1450*/  ISETP.GT.AND P4, PT, R3, 0x1bf, PT ;  /* 0x000001bf0300780c */ /* 0x000fc60003f84270 */
[----:B------:R-:W-:Y:S01]  /*1460*/  FADD R7, R7, 9.9999997473787516356e-06 ;  /* 0x3727c5ac07077421 */ /* 0x000fe20000000000 */
[----:B------:R-:W-:-:S03]  /*1470*/  FSETP.GEU.AND P0, PT, R2, RZ, PT ;  /* 0x000000ff0200720b */ /* 0x000fc60003f0e000 */
[----:B------:R-:W-:Y:S01]  /*1480*/  @P6 FSEL R10, R18, RZ, P4 ;  /* 0x000000ff120a6208 */ /* 0x000fe20002000000 */
[----:B------:R1:W3:Y:S01]  /*1490*/  MUFU.SQRT R15, R7 ;  /* 0x00000007000f7308 */ /* 0x0002e20000002000 */
[----:B------:R-:W-:Y:S02]  /*14a0*/  @!P5 FSEL R10, R2, RZ, P0 ;  /* 0x000000ff020ad208 */ /* 0x000fe40000000000 */
[----:B------:R-:W-:-:S05]  /*14b0*/  SEL R2, R28, RZ, P1 ;  /* 0x000000ff1c027207 */ /* 0x000fca0000800000 */
[----:B------:R-:W-:-:S04]  /*14c0*/  FADD R2, R2, 9.9999997473787516356e-06 ;  /* 0x3727c5ac02027421 */ /* 0x000fc80000000000 */
[----:B------:R-:W4:Y:S01]  /*14d0*/  MUFU.SQRT R5, R2 ;  /* 0x0000000200057308 */ /* 0x000f220000002000 */
[----:B-1----:R-:W-:Y:S02]  /*14e0*/  SEL R7, R36, RZ, P3 ;  /* 0x000000ff24077207 */ /* 0x002fe40001800000 */
[C---:B---3--:R-:W-:Y:S02]  /*14f0*/  FSETP.GT.AND P4, PT, R15.reuse, 8.50705917302346158658e+37, PT ;  /* 0x7e8000000f00780b */ /* 0x048fe40003f84000 */
[----:B------:R-:W-:Y:S01]  /*1500*/  FSETP.GEU.AND P0, PT, R15, 1.175494350822287508e-38, PT ;  /* 0x008000000f00780b */ /* 0x000fe20003f0e000 */
[----:B------:R-:W-:-:S04]  /*1510*/  FADD R7, R7, 9.9999997473787516356e-06 ;  /* 0x3727c5ac07077421 */ /* 0x000fc80000000000 */
[----:B------:R-:W1:Y:S01]  /*1520*/  MUFU.SQRT R13, R7 ;  /* 0x00000007000d7308 */ /* 0x000e620000002000 */
[----:B----4-:R-:W-:-:S05]  /*1530*/  FSETP.GT.AND P5, PT, R5, 8.50705917302346158658e+37, PT ;  /* 0x7e8000000500780b */ /* 0x010fca0003fa4000 */
[----:B------:R-:W-:Y:S01]  /*1540*/  @P4 FMUL R15, R15, 0.25 ;  /* 0x3e8000000f0f4820 */ /* 0x000fe20000400000 */
[----:B------:R-:W-:-:S03]  /*1550*/  FSEL R18, R121, 1, P4 ;  /* 0x3f80000079127808 */ /* 0x000fc60002000000 */
[----:B------:R-:W-:Y:S01]  /*1560*/  @!P0 FMUL R15, R15, 16777216 ;  /* 0x4b8000000f0f8820 */ /* 0x000fe20000400000 */
[----:B------:R-:W-:Y:S02]  /*1570*/  FSETP.GEU.AND P4, PT, R5, 1.175494350822287508e-38, PT ;  /* 0x008000000500780b */ /* 0x000fe40003f8e000 */
[----:B------:R-:W-:-:S03]  /*1580*/  FSEL R14, R110, 1, P5 ;  /* 0x3f8000006e0e7808 */ /* 0x000fc60002800000 */
[----:B------:R-:W3:Y:S01]  /*1590*/  MUFU.RCP R15, R15 ;  /* 0x0000000f000f7308 */ /* 0x000ee20000001000 */
[----:B------:R-:W-:Y:S01]  /*15a0*/  @P5 FMUL R5, R5, 0.25 ;  /* 0x3e80000005055820 */ /* 0x000fe20000400000 */
[C---:B-1----:R-:W-:Y:S02]  /*15b0*/  FSETP.GT.AND P5, PT, R13.reuse, 8.50705917302346158658e+37, PT ;  /* 0x7e8000000d00780b */ /* 0x042fe40003fa4000 */
[----:B------:R-:W-:Y:S01]  /*15c0*/  FSETP.GEU.AND P6, PT, R13, 1.175494350822287508e-38, PT ;  /* 0x008000000d00780b */ /* 0x000fe20003fce000 */
[----:B------:R-:W-:Y:S01]  /*15d0*/  @!P0 FMUL R18, R18, 16777216 ;  /* 0x4b80000012128820 */ /* 0x000fe20000400000 */
[----:B------:R-:W-:Y:S02]  /*15e0*/  SEL R7, R40, RZ, P2 ;  /* 0x000000ff28077207 */ /* 0x000fe40001000000 */
[----:B------:R-:W-:-:S03]  /*15f0*/  SEL R17, R52, RZ, P2 ;  /* 0x000000ff34117207 */ /* 0x000fc60001000000 */
[----:B------:R-:W-:-:S04]  /*1600*/  FADD R7, R7, -R44 ;  /* 0x8000002c07077221 */ /* 0x000fc80000000000 */
[----:B------:R-:W-:Y:S01]  /*1610*/  @P5 FMUL R13, R13, 0.25 ;  /* 0x3e8000000d0d5820 */ /* 0x000fe20000400000 */
[----:B---3--:R-:W-:-:S03]  /*1620*/  FMUL R18, R15, R18 ;  /* 0x000000120f127220 */ /* 0x008fc60000400000 */
[----:B------:R-:W-:Y:S01]  /*1630*/  @!P6 FMUL R13, R13, 16777216 ;  /* 0x4b8000000d0de820 */ /* 0x000fe20000400000 */
[----:B------:R-:W-:-:S04]  /*1640*/  FMUL R7, R18, R7 ;  /* 0x0000000712077220 */ /* 0x000fc80000400000 */
[----:B------:R-:W-:Y:S01]  /*1650*/  FFMA R7, R48, R7, R17 ;  /* 0x0000000730077223 */ /* 0x000fe20000000011 */
[----:B------:R-:W1:Y:S01]  /*1660*/  MUFU.RCP R13, R13 ;  /* 0x0000000d000d7308 */ /* 0x000e620000001000 */
[----:B------:R-:W-:-:S03]  /*1670*/  FSEL R2, R121, 1, P5 ;  /* 0x3f80000079027808 */ /* 0x000fc60002800000 */
[C---:B------:R-:W-:Y:S02]  /*1680*/  FSETP.GEU.AND P0, PT, R7.reuse, RZ, PT ;  /* 0x000000ff0700720b */ /* 0x040fe40003f0e000 */
[----:B------:R-:W-:Y:S02]  /*1690*/  @!P6 FMUL R2, R2, 16777216 ;  /* 0x4b8000000202e820 */ /* 0x000fe40000400000 */
[----:B------:R-:W-:Y:S02]  /*16a0*/  FSEL R17, R7, RZ, P0 ;  /* 0x000000ff07117208 */ /* 0x000fe40000000000 */
[----:B------:R-:W-:Y:S01]  /*16b0*/  SEL R7, R56, RZ, P3 ;  /* 0x000000ff38077207 */ /* 0x000fe20001800000 */
[----:B------:R-:W-:Y:S01]  /*16c0*/  @!P4 FMUL R5, R5, 16777216 ;  /* 0x4b8000000505c820 */ /* 0x000fe20000400000 */
[----:B------:R-:W-:-:S03]  /*16d0*/  SEL R15, R72, RZ, P3 ;  /* 0x000000ff480f7207 */ /* 0x000fc60001800000 */
[----:B------:R-:W-:Y:S01]  /*16e0*/  FADD R7, R7, -R60 ;  /* 0x8000003c07077221 */ /* 0x000fe20000000000 */
[----:B-1----:R-:W-:-:S04]  /*16f0*/  FMUL R2, R13, R2 ;  /* 0x000000020d027220 */ /* 0x002fc80000400000 */
[----:B------:R-:W-:Y:S01]  /*1700*/  FMUL R7, R2, R7 ;  /* 0x0000000702077220 */ /* 0x000fe20000400000 */
[----:B------:R-:W1:Y:S03]  /*1710*/  MUFU.RCP R5, R5 ;  /* 0x0000000500057308 */ /* 0x000e660000001000 */
[----:B------:R-:W-:-:S05]  /*1720*/  FFMA R7, R64, R7, R15 ;  /* 0x0000000740077223 */ /* 0x000fca000000000f */
[----:B------:R-:W-:Y:S01]  /*1730*/  FSETP.GEU.AND P0, PT, R7, RZ, PT ;  /* 0x000000ff0700720b */ /* 0x000fe20003f0e000 */
[----:B------:R-:W-:-:S03]  /*1740*/  @!P4 FMUL R14, R14, 16777216 ;  /* 0x4b8000000e0ec820 */ /* 0x000fc60000400000 */
[----:B------:R-:W-:Y:S02]  /*1750*/  FSEL R2, R7, RZ, P0 ;  /* 0x000000ff07027208 */ /* 0x000fe40000000000 */
[----:B------:R-:W-:Y:S01]  /*1760*/  SEL R7, R12, RZ, P1 ;  /* 0x000000ff0c077207 */ /* 0x000fe20000800000 */
[----:B-1----:R-:W-:Y:S01]  /*1770*/  FMUL R14, R5, R14 ;  /* 0x0000000e050e7220 */ /* 0x002fe20000400000 */
[----:B------:R-:W-:-:S03]  /*1780*/  SEL R13, R24, RZ, P1 ;  /* 0x000000ff180d7207 */ /* 0x000fc60000800000 */
[----:B------:R-:W-:Y:S01]  /*1790*/  FADD R7, R7, -R16 ;  /* 0x8000001007077221 */ /* 0x000fe20000000000 */
[----:B------:R-:W-:Y:S02]  /*17a0*/  ISETP.NE.AND P6, PT, R4, 0x180, PT ;  /* 0x000001800400780c */ /* 0x000fe40003fc5270 */
[----:B------:R-:W-:Y:S01]  /*17b0*/  ISETP.GE.U32.AND P5, PT, R6, 0x100, PT ;  /* 0x000001000600780c */ /* 0x000fe20003fa6070 */
[----:B------:R-:W-:-:S04]  /*17c0*/  FMUL R7, R14, R7 ;  /* 0x000000070e077220 */ /* 0x000fc80000400000 */
[----:B------:R-:W-:Y:S01]  /*17d0*/  FFMA R7, R20, R7, R13 ;  /* 0x0000000714077223 */ /* 0x000fe2000000000d */
[----:B------:R-:W-:-:S04]  /*17e0*/  ISETP.GT.AND P4, PT, R3, 0x1bf, PT ;  /* 0x000001bf0300780c */ /* 0x000fc80003f84270 */
[----:B------:R-:W-:Y:S02]  /*17f0*/  FSETP.GEU.AND P0, PT, R7, RZ, PT ;  /* 0x000000ff0700720b */ /* 0x000fe40003f0e000 */
[----:B------:R-:W-:Y:S02]  /*1800*/  @P6 FSEL R2, R17, RZ, P4 ;  /* 0x000000ff11026208 */ /* 0x000fe40002000000 */
[----:B------:R-:W-:Y:S02]  /*1810*/  @!P5 FSEL R2, R7, RZ, P0 ;  /* 0x000000ff0702d208 */ /* 0x000fe40000000000 */
[----:B------:R-:W-:-:S04]  /*1820*/  ISETP.GE.AND P5, PT, R100, 0x64, PT ;  /* 0x000000646400780c */ /* 0x000fc80003fa6270 */
[C---:B------:R-:W-:Y:S02]  /*1830*/  ISETP.LT.AND P0, PT, R9.reuse, 0x80, !P5 ;  /* 0x000000800900780c */ /* 0x040fe40006f01270 */
[----:B------:R-:W-:Y:S02]  /*1840*/  CS2R R12, SRZ ;  /* 0x00000000000c7805 */ /* 0x000fe4000001ff00 */
[----:B------:R-:W-:Y:S01]  /*1850*/  CS2R R14, SRZ ;  /* 0x00000000000e7805 */ /* 0x000fe2000001ff00 */
[----:B0-----:R-:W-:-:S08]  /*1860*/  IMAD.WIDE R16, R9, 0x4, R76 ;  /* 0x0000000409107825 */ /* 0x001fd000078e024c */
[----:B------:R0:W3:Y:S01]  /*1870*/  @P0 LDG.E.EL.128 R12, desc[UR6][R16.64] ;  /* 0x00000006100c0981 */ /* 0x0000e2000c2e1d00 */
[----:B------:R-:W-:Y:S02]  /*1880*/  CS2R R18, SRZ ;  /* 0x0000000000127805 */ /* 0x000fe4000001ff00 */
[----:B------:R-:W-:Y:S02]  /*1890*/  CS2R R20, SRZ ;  /* 0x0000000000147805 */ /* 0x000fe4000001ff00 */
[----:B------:R-:W-:Y:S01]  /*18a0*/  CS2R R22, SRZ ;  /* 0x0000000000167805 */ /* 0x000fe2000001ff00 */
[----:B------:R-:W-:Y:S01]  /*18b0*/  IMAD.WIDE R32, R9, 0x4, R98 ;  /* 0x0000000409207825 */ /* 0x000fe200078e0262 */
[----:B------:R-:W-:Y:S02]  /*18c0*/  CS2R R24, SRZ ;  /* 0x0000000000187805 */ /* 0x000fe4000001ff00 */
[----:B------:R-:W-:Y:S02]  /*18d0*/  CS2R R26, SRZ ;  /* 0x00000000001a7805 */ /* 0x000fe4000001ff00 */
[----:B------:R-:W-:Y:S01]  /*18e0*/  CS2R R28, SRZ ;  /* 0x00000000001c7805 */ /* 0x000fe2000001ff00 */
[----:B------:R-:W4:Y:S01]  /*18f0*/  @P0 LDG.E.EL.128 R20, desc[UR6][R32.64] ;  /* 0x0000000620140981 */ /* 0x000f22000c2e1d00 */
[----:B0-----:R-:W-:-:S02]  /*1900*/  CS2R R16, SRZ ;  /* 0x0000000000107805 */ /* 0x001fc4000001ff00 */
[----:B------:R-:W-:Y:S01]  /*1910*/  CS2R R30, SRZ ;  /* 0x00000000001e7805 */ /* 0x000fe2000001ff00 */
[----:B------:R-:W5:Y:S01]  /*1920*/  @P0 LDG.E.EL.128 R24, desc[UR6][R34.64] ;  /* 0x0000000622180981 */ /* 0x000f62000c2e1d00 */
[----:B---3--:R-:W-:-:S05]  /*1930*/  SEL R7, R13, RZ, P0 ;  /* 0x000000ff0d077207 */ /* 0x008fca0000000000 */
[----:B------:R-:W-:-:S04]  /*1940*/  FADD R7, R7, 9.9999997473787516356e-06 ;  /* 0x3727c5ac07077421 */ /* 0x000fc80000000000 */
[----:B------:R0:W-:Y:S01]  /*1950*/  MUFU.SQRT R37, R7 ;  /* 0x0000000700257308 */ /* 0x0001e20000002000 */
[----:B------:R-:W-:Y:S01]  /*1960*/  SEL R5, R12, RZ, P0 ;  /* 0x000000ff0c057207 */ /* 0x000fe20000000000 */
[----:B0-----:R-:W-:-:S04]  /*1970*/  IMAD.SHL.U32 R7, R93, 0x80, RZ ;  /* 0x000000805d077824 */ /* 0x001fc800078e00ff */
[----:B------:R-:W-:-:S04]  /*1980*/  IMAD.IADD R13, R9, 0x1, R7 ;  /* 0x00000001090d7824 */ /* 0x000fc800078e0207 */
[----:B------:R-:W-:-:S05]  /*1990*/  IMAD.WIDE R12, R13, 0x4, R124 ;  /* 0x000000040d0c7825 */ /* 0x000fca00078e027c */
[----:B------:R0:W3:Y:S02]  /*19a0*/  @P0 LDG.E.EL.128 R16, desc[UR6][R12.64] ;  /* 0x000000060c100981 */ /* 0x0000e4000c2e1d00 */
[----:B0-----:R-:W-:-:S05]  /*19b0*/  IMAD.WIDE R12, R9, 0x4, R108 ;  /* 0x00000004090c7825 */ /* 0x001fca00078e026c */
[----:B------:R0:W2:Y:S01]  /*19c0*/  @P0 LDG.E.EL.128 R28, desc[UR6][R12.64] ;  /* 0x000000060c1c0981 */ /* 0x0000a2000c2e1d00 */
[----:B------:R-:W-:-:S04]  /*19d0*/  FADD R5, R5, 9.9999997473787516356e-06 ;  /* 0x3727c5ac05057421 */ /* 0x000fc80000000000 */
[----:B------:R-:W1:Y:S02]  /*19e0*/  MUFU.SQRT R36, R5 ;  /* 0x0000000500247308 */ /* 0x000e640000002000 */
[C---:B-1----:R-:W-:Y:S02]  /*19f0*/  FSETP.GT.AND P4, PT, R36.reuse, 8.50705917302346158658e+37, PT ;  /* 0x7e8000002400780b */ /* 0x042fe40003f84000 */
[----:B------:R-:W-:-:S11]  /*1a00*/  FSETP.GEU.AND P5, PT, R36, 1.175494350822287508e-38, PT ;  /* 0x008000002400780b */ /* 0x000fd60003fae000 */
[----:B------:R-:W-:-:S04]  /*1a10*/  @P4 FMUL R36, R36, 0.25 ;  /* 0x3e80000024244820 */ /* 0x000fc80000400000 */
[----:B------:R-:W-:Y:S01]  /*1a20*/  @!P5 FMUL R36, R36, 16777216 ;  /* 0x4b8000002424d820 */ /* 0x000fe20000400000 */
[----:B------:R-:W-:Y:S02]  /*1a30*/  FSETP.GT.AND P6, PT, R37, 8.50705917302346158658e+37, PT ;  /* 0x7e8000002500780b */ /* 0x000fe40003fc4000 */
[----:B------:R-:W-:-:S03]  /*1a40*/  FSEL R39, R110, 1, P4 ;  /* 0x3f8000006e277808 */ /* 0x000fc60002000000 */
[----:B------:R-:W-:Y:S01]  /*1a50*/  MUFU.RCP R36, R36 ;  /* 0x0000002400247308 */ /* 0x000fe20000001000 */
[----:B------:R-:W-:Y:S01]  /*1a60*/  FSETP.GEU.AND P4, PT, R37, 1.175494350822287508e-38, PT ;  /* 0x008000002500780b */ /* 0x000fe20003f8e000 */
[----:B------:R-:W-:Y:S01]  /*1a70*/  @!P5 FMUL R39, R39, 16777216 ;  /* 0x4b8000002727d820 */ /* 0x000fe20000400000 */
[----:B----4-:R-:W-:-:S05]  /*1a80*/  SEL R20, R20, RZ, P0 ;  /* 0x000000ff14147207 */ /* 0x010fca0000000000 */
[----:B------:R-:W-:Y:S01]  /*1a90*/  @P6 FMUL R37, R37, 0.25 ;  /* 0x3e80000025256820 */ /* 0x000fe20000400000 */
[----:B------:R-:W-:Y:S02]  /*1aa0*/  FSEL R38, R110, 1, P6 ;  /* 0x3f8000006e267808 */ /* 0x000fe40003000000 */
[----:B-----5:R-:W-:-:S03]  /*1ab0*/  SEL R24, R24, RZ, P0 ;  /* 0x000000ff18187207 */ /* 0x020fc60000000000 */
[----:B------:R-:W-:Y:S01]  /*1ac0*/  @!P4 FMUL R37, R37, 16777216 ;  /* 0x4b8000002525c820 */ /* 0x000fe20000400000 */
[----:B------:R-:W-:-:S05]  /*1ad0*/  ISETP.GE.AND P6, PT, R9, 0x80, PT ;  /* 0x000000800900780c */ /* 0x000fca0003fc6270 */
[----:B------:R-:W1:Y:S01]  /*1ae0*/  MUFU.RCP R37, R37 ;  /* 0x0000002500257308 */ /* 0x000e620000001000 */
[----:B0-----:R-:W-:Y:S01]  /*1af0*/  SEL R12, R21, RZ, P0 ;  /* 0x000000ff150c7207 */ /* 0x001fe20000000000 */
[----:B------:R-:W-:-:S04]  /*1b00*/  @!P4 FMUL R38, R38, 16777216 ;  /* 0x4b8000002626c820 */ /* 0x000fc80000400000 */
[----:B-1----:R-:W-:Y:S01]  /*1b10*/  FMUL R38, R37, R38 ;  /* 0x0000002625267220 */ /* 0x002fe20000400000 */
[----:B------:R-:W-:Y:S01]  /*1b20*/  VIADD R0, R70, 0x4 ;  /* 0x0000000446007836 */ /* 0x000fe20000000000 */
[----:B------:R-:W-:Y:S02]  /*1b30*/  SGXT R71, R71, 0x1 ;  /* 0x000000014747781a */ /* 0x000fe40000000200 */
[----:B------:R-:W-:Y:S02]  /*1b40*/  CS2R R34, SRZ ;  /* 0x0000000000227805 */ /* 0x000fe4000001ff00 */
[----:B---3--:R-:W-:Y:S01]  /*1b50*/  SEL R5, R16, RZ, P0 ;  /* 0x000000ff10057207 */ /* 0x008fe20000000000 */
[----:B------:R-:W-:-:S04]  /*1b60*/  FMUL R16, R36, R39 ;  /* 0x0000002724107220 */ /* 0x000fc80000400000 */
[----:B------:R-:W-:-:S04]  /*1b70*/  FADD R5, R5, -R20 ;  /* 0x8000001405057221 */ /* 0x000fc80000000000 */
[----:B------:R-:W-:Y:S01]  /*1b80*/  FMUL R5, R16, R5 ;  /* 0x0000000510057220 */ /* 0x000fe20000400000 */
[----:B--2---:R-:W-:-:S05]  /*1b90*/  SEL R33, R28, RZ, P0 ;  /* 0x000000ff1c217207 */ /* 0x004fca0000000000 */
[----:B------:R-:W-:-:S05]  /*1ba0*/  FFMA R5, R24, R5, R33 ;  /* 0x0000000518057223 */ /* 0x000fca0000000021 */
[----:B------:R-:W-:-:S04]  /*1bb0*/  FSETP.GEU.AND P5, PT, R5, RZ, PT ;  /* 0x000000ff0500720b */ /* 0x000fc80003fae000 */
[----:B------:R-:W-:Y:S02]  /*1bc0*/  @!P6 FSEL R2, R5, RZ, P5 ;  /* 0x000000ff0502e208 */ /* 0x000fe40002800000 */
[----:B------:R-:W-:Y:S02]  /*1bd0*/  SEL R5, R17, RZ, P0 ;  /* 0x000000ff11057207 */ /* 0x000fe40000000000 */
[----:B------:R-:W-:-:S03]  /*1be0*/  SEL R29, R29, RZ, P0 ;  /* 0x000000ff1d1d7207 */ /* 0x000fc60000000000 */
[----:B------:R-:W-:Y:S01]  /*1bf0*/  FADD R5, R5, -R12 ;  /* 0x8000000c05057221 */ /* 0x000fe20000000000 */
[----:B------:R-:W-:-:S03]  /*1c00*/  SEL R12, R25, RZ, P0 ;  /* 0x000000ff190c7207 */ /* 0x000fc60000000000 */
[----:B------:R-:W-:-:S04]  /*1c10*/  FMUL R5, R38, R5 ;  /* 0x0000000526057220 */ /* 0x000fc80000400000 */
[----:B------:R-:W-:-:S05]  /*1c20*/  FFMA R5, R12, R5, R29 ;  /* 0x000000050c057223 */ /* 0x000fca000000001d */
[----:B------:R-:W-:-:S04]  /*1c30*/  FSETP.GEU.AND P4, PT, R5, RZ, PT ;  /* 0x000000ff0500720b */ /* 0x000fc80003f8e000 */
[----:B------:R-:W-:Y:S02]  /*1c40*/  @!P6 FSEL R10, R5, RZ, P4 ;  /* 0x000000ff050ae208 */ /* 0x000fe40002000000 */
[----:B------:R-:W-:-:S05]  /*1c50*/  SEL R5, R14, RZ, P0 ;  /* 0x000000ff0e057207 */ /* 0x000fca0000000000 */
[----:B------:R-:W-:-:S04]  /*1c60*/  FADD R5, R5, 9.9999997473787516356e-06 ;  /* 0x3727c5ac05057421 */ /* 0x000fc80000000000 */
[----:B------:R-:W0:Y:S01]  /*1c70*/  MUFU.SQRT R13, R5 ;  /* 0x00000005000d7308 */ /* 0x000e220000002000 */
[----:B------:R-:W-:-:S05]  /*1c80*/  SEL R12, R15, RZ, P0 ;  /* 0x000000ff0f0c7207 */ /* 0x000fca0000000000 */
[----:B------:R-:W-:Y:S01]  /*1c90*/  FADD R12, R12, 9.9999997473787516356e-06 ;  /* 0x3727c5ac0c0c7421 */ /* 0x000fe20000000000 */
[C---:B0-----:R-:W-:Y:S02]  /*1ca0*/  FSETP.GT.AND P5, PT, R13.reuse, 8.50705917302346158658e+37, PT ;  /* 0x7e8000000d00780b */ /* 0x041fe40003fa4000 */
[----:B------:R-:W-:Y:S01]  /*1cb0*/  FSETP.GEU.AND P4, PT, R13, 1.175494350822287508e-38, PT ;  /* 0x008000000d00780b */ /* 0x000fe20003f8e000 */
[----:B------:R-:W0:Y:S01]  /*1cc0*/  MUFU.SQRT R14, R12 ;  /* 0x0000000c000e7308 */ /* 0x000e220000002000 */
[----:B------:R-:W-:-:S09]  /*1cd0*/  FSEL R16, R110, 1, P5 ;  /* 0x3f8000006e107808 */ /* 0x000fd20002800000 */
[----:B------:R-:W-:-:S04]  /*1ce0*/  @P5 FMUL R13, R13, 0.25 ;  /* 0x3e8000000d0d5820 */ /* 0x000fc80000400000 */
[----:B------:R-:W-:Y:S01]  /*1cf0*/  @!P4 FMUL R13, R13, 16777216 ;  /* 0x4b8000000d0dc820 */ /* 0x000fe20000400000 */
[C---:B0-----:R-:W-:Y:S02]  /*1d00*/  FSETP.GT.AND P5, PT, R14.reuse, 8.50705917302346158658e+37, PT ;  /* 0x7e8000000e00780b */ /* 0x041fe40003fa4000 */
[----:B------:R-:W-:-:S03]  /*1d10*/  FSETP.GEU.AND P6, PT, R14, 1.175494350822287508e-38, PT ;  /* 0x008000000e00780b */ /* 0x000fc60003fce000 */
[----:B------:R-:W0:Y:S01]  /*1d20*/  MUFU.RCP R13, R13 ;  /* 0x0000000d000d7308 */ /* 0x000e220000001000 */
[----:B------:R-:W-:Y:S01]  /*1d30*/  SEL R15, R22, RZ, P0 ;  /* 0x000000ff160f7207 */ /* 0x000fe20000000000 */
[----:B------:R-:W-:Y:S01]  /*1d40*/  @!P4 FMUL R16, R16, 16777216 ;  /* 0x4b8000001010c820 */ /* 0x000fe20000400000 */
[----:B------:R-:W-:-:S05]  /*1d50*/  SEL R18, R18, RZ, P0 ;  /* 0x000000ff12127207 */ /* 0x000fca0000000000 */
[----:B------:R-:W-:Y:S01]  /*1d60*/  @P5 FMUL R14, R14, 0.25 ;  /* 0x3e8000000e0e5820 */ /* 0x000fe20000400000 */
[----:B------:R-:W-:Y:S01]  /*1d70*/  FADD R12, R18, -R15 ;  /* 0x8000000f120c7221 */ /* 0x000fe20000000000 */
[----:B------:R-:W-:Y:S02]  /*1d80*/  FSEL R5, R110, 1, P5 ;  /* 0x3f8000006e057808 */ /* 0x000fe40002800000 */
[----:B------:R-:W-:Y:S01]  /*1d90*/  @!P6 FMUL R14, R14, 16777216 ;  /* 0x4b8000000e0ee820 */ /* 0x000fe20000400000 */
[----:B0-----:R-:W-:Y:S01]  /*1da0*/  FMUL R17, R13, R16 ;  /* 0x000000100d117220 */ /* 0x001fe20000400000 */
[----:B------:R-:W-:Y:S02]  /*1db0*/  SEL R15, R26, RZ, P0 ;  /* 0x000000ff1a0f7207 */ /* 0x000fe40000000000 */
[----:B------:R-:W-:Y:S01]  /*1dc0*/  SEL R30, R30, RZ, P0 ;  /* 0x000000ff1e1e7207 */ /* 0x000fe20000000000 */
[----:B------:R-:W-:Y:S01]  /*1dd0*/  FMUL R12, R17, R12 ;  /* 0x0000000c110c7220 */ /* 0x000fe20000400000 */
[----:B------:R-:W-:Y:S01]  /*1de0*/  ISETP.GE.AND P5, PT, R9, 0x80, PT ;  /* 0x000000800900780c */ /* 0x000fe20003fa6270 */
[----:B------:R-:W0:Y:S02]  /*1df0*/  MUFU.RCP R14, R14 ;  /* 0x0000000e000e7308 */ /* 0x000e240000001000 */
[----:B------:R-:W-:-:S05]  /*1e00*/  FFMA R12, R15, R12, R30 ;  /* 0x0000000c0f0c7223 */ /* 0x000fca000000001e */
[----:B------:R-:W-:Y:S01]  /*1e10*/  FSETP.GEU.AND P4, PT, R12, RZ, PT ;  /* 0x000000ff0c00720b */ /* 0x000fe20003f8e000 */
[----:B------:R-:W-:Y:S01]  /*1e20*/  @!P6 FMUL R5, R5, 16777216 ;  /* 0x4b8000000505e820 */ /* 0x000fe20000400000 */
[----:B------:R-:W-:-:S03]  /*1e30*/  SEL R19, R19, RZ, P0 ;  /* 0x000000ff13137207 */ /* 0x000fc60000000000 */
[----:B------:R-:W-:Y:S02]  /*1e40*/  @!P5 FSEL R11, R12, RZ, P4 ;  /* 0x000000ff0c0bd208 */ /* 0x000fe40002000000 */
[----:B------:R-:W-:Y:S01]  /*1e50*/  SEL R12, R23, RZ, P0 ;  /* 0x000000ff170c7207 */ /* 0x000fe20000000000 */
[----:B0-----:R-:W-:Y:S01]  /*1e60*/  FMUL R16, R14, R5 ;  /* 0x000000050e107220 */ /* 0x001fe20000400000 */
[----:B------:R-:W-:-:S03]  /*1e70*/  SEL R31, R31, RZ, P0 ;  /* 0x000000ff1f1f7207 */ /* 0x000fc60000000000 */
[----:B------:R-:W-:Y:S01]  /*1e80*/  FADD R5, R19, -R12 ;  /* 0x8000000c13057221 */ /* 0x000fe20000000000 */
[----:B------:R-:W-:-:S03]  /*1e90*/  SEL R12, R27, RZ, P0 ;  /* 0x000000ff1b0c7207 */ /* 0x000fc60000000000 */
[----:B------:R-:W-:-:S04]  /*1ea0*/  FMUL R5, R16, R5 ;  /* 0x0000000510057220 */ /* 0x000fc80000400000 */
[----:B------:R-:W-:-:S05]  /*1eb0*/  FFMA R5, R12, R5, R31 ;  /* 0x000000050c057223 */ /* 0x000fca000000001f */
[----:B------:R-:W-:-:S04]  /*1ec0*/  FSETP.GEU.AND P4, PT, R5, RZ, PT ;  /* 0x000000ff0500720b */ /* 0x000fc80003f8e000 */
[----:B------:R-:W-:Y:S02]  /*1ed0*/  @!P5 FSEL R92, R5, RZ, P4 ;  /* 0x000000ff055cd208 */ /* 0x000fe40002000000 */
[----:B------:R-:W-:-:S04]  /*1ee0*/  LEA.HI R5, R71, R0, RZ, 0x9 ;  /* 0x0000000047057211 */ /* 0x000fc800078f48ff */
[----:B------:R-:W-:Y:S02]  /*1ef0*/  LOP3.LUT R5, R5, 0xfffffe00, RZ, 0xc0, !PT ;  /* 0xfffffe0005057812 */ /* 0x000fe400078ec0ff */
[----:B------:R-:W-:Y:S02]  /*1f00*/  CS2R R28, SRZ ;  /* 0x00000000001c7805 */ /* 0x000fe4000001ff00 */
[----:B------:R-:W-:Y:S01]  /*1f10*/  CS2R R30, SRZ ;  /* 0x00000000001e7805 */ /* 0x000fe2000001ff00 */
[----:B------:R-:W-:-:S04]  /*1f20*/  IMAD.IADD R5, R0, 0x1, -R5 ;  /* 0x0000000100057824 */ /* 0x000fc800078e0a05 */
[----:B------:R-:W-:Y:S01]  /*1f30*/  IMAD.WIDE R12, R5, 0x4, R90 ;  /* 0x00000004050c7825 */ /* 0x000fe200078e025a */
[----:B------:R-:W-:-:S04]  /*1f40*/  CS2R R32, SRZ ;  /* 0x0000000000207805 */ /* 0x000fc8000001ff00 */
[----:B------:R0:W2:Y:S01]  /*1f50*/  @P2 LDG.E.EL.128 R28, desc[UR6][R12.64+-0x700] ;  /* 0xfff900060c1c2981 */ /* 0x0000a2000c2e1d00 */
[----:B------:R-:W-:Y:S01]  /*1f60*/  CS2R R36, SRZ ;  /* 0x0000000000247805 */ /* 0x000fe2000001ff00 */
[----:B0-----:R-:W-:Y:S01]  /*1f70*/  IMAD.WIDE R12, R5, 0x4, R80 ;  /* 0x00000004050c7825 */ /* 0x001fe200078e0250 */
[----:B------:R-:W-:-:S04]  /*1f80*/  CS2R R38, SRZ ;  /* 0x0000000000267805 */ /* 0x000fc8000001ff00 */
[----:B------:R0:W3:Y:S02]  /*1f90*/  @P1 LDG.E.EL.128 R32, desc[UR6][R12.64+-0x200] ;  /* 0xfffe00060c201981 */ /* 0x0000e4000c2e1d00 */
[----:B0-----:R-:W-:-:S05]  /*1fa0*/  IMAD.WIDE R12, R5, 0x4, R86 ;  /* 0x00000004050c7825 */ /* 0x001fca00078e0256 */
[----:B------:R0:W4:Y:S01]  /*1fb0*/  @P3 LDG.E.EL.128 R36, desc[UR6][R12.64+-0x600] ;  /* 0xfffa00060c243981 */ /* 0x000122000c2e1d00 */
[----:B------:R-:W-:Y:S01]  /*1fc0*/  IMAD.IADD R15, R5, 0x1, R68 ;  /* 0x00000001050f7824 */ /* 0x000fe200078e0244 */
[----:B------:R-:W-:-:S03]  /*1fd0*/  CS2R R40, SRZ ;  /* 0x0000000000287805 */ /* 0x000fc6000001ff00 */
[----:B------:R-:W-:Y:S01]  /*1fe0*/  VIADD R15, R15, 0xfffffe40 ;  /* 0xfffffe400f0f7836 */ /* 0x000fe20000000000 */
[----:B------:R-:W-:Y:S02]  /*1ff0*/  CS2R R42, SRZ ;  /* 0x00000000002a7805 */ /* 0x000fe4000001ff00 */
[----:B------:R-:W-:Y:S02]  /*2000*/  CS2R R44, SRZ ;  /* 0x00000000002c7805 */ /* 0x000fe4000001ff00 */
[----:B------:R-:W-:Y:S01]  /*2010*/  CS2R R46, SRZ ;  /* 0x00000000002e7805 */ /* 0x000fe2000001ff00 */
[C---:B------:R-:W-:Y:S01]  /*2020*/  IMAD.WIDE R18, R5.reuse, 0x4, R88 ;  /* 0x0000000405127825 */ /* 0x040fe200078e0258 */
[----:B------:R-:W-:Y:S02]  /*2030*/  CS2R R48, SRZ ;  /* 0x0000000000307805 */ /* 0x000fe4000001ff00 */
[----:B------:R-:W-:Y:S02]  /*2040*/  CS2R R50, SRZ ;  /* 0x0000000000327805 */ /* 0x000fe4000001ff00 */
[----:B------:R-:W-:Y:S01]  /*2050*/  CS2R R52, SRZ ;  /* 0x0000000000347805 */ /* 0x000fe2000001ff00 */
[----:B------:R-:W5:Y:S01]  /*2060*/  @P2 LDG.E.EL.128 R44, desc[UR6][R18.64+-0x700] ;  /* 0xfff90006122c2981 */ /* 0x000f62000c2e1d00 */
[----:B0-----:R-:W-:-:S05]  /*2070*/  IMAD.WIDE R12, R5, 0x4, R106 ;  /* 0x00000004050c7825 */ /* 0x001fca00078e026a */
[----:B------:R0:W5:Y:S01]  /*2080*/  @P2 LDG.E.EL.128 R48, desc[UR6][R12.64+-0x700] ;  /* 0xfff900060c302981 */ /* 0x000162000c2e1d00 */
[----:B------:R-:W-:Y:S02]  /*2090*/  CS2R R56, SRZ ;  /* 0x0000000000387805 */ /* 0x000fe4000001ff00 */
[----:B------:R-:W-:Y:S02]  /*20a0*/  CS2R R58, SRZ ;  /* 0x00000000003a7805 */ /* 0x000fe4000001ff00 */
[----:B------:R-:W-:Y:S01]  /*20b0*/  CS2R R60, SRZ ;  /* 0x00000000003c7805 */ /* 0x000fe2000001ff00 */
[----:B0-----:R-:W-:Y:S01]  /*20c0*/  IMAD.IADD R12, R5, 0x1, R69 ;  /* 0x00000001050c7824 */ /* 0x001fe200078e0245 */
[----:B------:R-:W-:-:S03]  /*20d0*/  CS2R R62, SRZ ;  /* 0x00000000003e7805 */ /* 0x000fc6000001ff00 */
[----:B------:R-:W-:-:S04]  /*20e0*/  VIADD R13, R12, 0xfffffe80 ;  /* 0xfffffe800c0d7836 */ /* 0x000fc80000000000 */
[----:B------:R-:W-:Y:S01]  /*20f0*/  IMAD.WIDE R12, R13, 0x4, R78 ;  /* 0x000000040d0c7825 */ /* 0x000fe200078e024e */
[----:B------:R-:W-:Y:S02]  /*2100*/  CS2R R64, SRZ ;  /* 0x0000000000407805 */ /* 0x000fe4000001ff00 */
[----:B------:R-:W-:Y:S02]  /*2110*/  CS2R R66, SRZ ;  /* 0x0000000000427805 */ /* 0x000fe4000001ff00 */
[----:B------:R-:W-:Y:S01]  /*2120*/  CS2R R72, SRZ ;  /* 0x0000000000487805 */ /* 0x000fe2000001ff00 */
[----:B------:R0:W5:Y:S01]  /*2130*/  @P3 LDG.E.EL.128 R56, desc[UR6][R12.64] ;  /* 0x000000060c383981 */ /* 0x000162000c2e1d00 */
[----:B------:R-:W-:Y:S01]  /*2140*/  CS2R R74, SRZ ;  /* 0x00000000004a7805 */ /* 0x000fe2000001ff00 */
[----:B0-----:R-:W-:-:S05]  /*2150*/  IMAD.WIDE R12, R5, 0x4, R112 ;  /* 0x00000004050c7825 */ /* 0x001fca00078e0270 */
[----:B------:R-:W5:Y:S01]  /*2160*/  @P3 LDG.E.EL.128 R64, desc[UR6][R12.64+-0x600] ;  /* 0xfffa00060c403981 */ /* 0x000f62000c2e1d00 */
[----:B--2---:R-:W-:-:S05]  /*2170*/  SEL R0, R31, RZ, P2 ;  /* 0x000000ff1f007207 */ /* 0x004fca0001000000 */
[----:B------:R-:W-:Y:S01]  /*2180*/  FADD R0, R0, 9.9999997473787516356e-06 ;  /* 0x3727c5ac00007421 */ /* 0x000fe20000000000 */
[----:B---3--:R-:W-:-:S03]  /*2190*/  SEL R14, R35, RZ, P1 ;  /* 0x000000ff230e7207 */ /* 0x008fc60000800000 */
[----:B------:R-:W0:Y:S02]  /*21a0*/  MUFU.SQRT R20, R0 ;  /* 0x0000000000147308 */ /* 0x000e240000002000 */
[----:B------:R-:W-:-:S06]  /*21b0*/  FADD R14, R14, 9.9999997473787516356e-06 ;  /* 0x3727c5ac0e0e7421 */ /* 0x000fcc0000000000 */
[----:B------:R4:W1:Y:S02]  /*21c0*/  MUFU.SQRT R0, R14 ;  /* 0x0000000e00007308 */ /* 0x0008640000002000 */
[----:B----4-:R-:W-:-:S05]  /*21d0*/  SEL R14, R39, RZ, P3 ;  /* 0x000000ff270e7207 */ /* 0x010fca0001800000 */
[----:B------:R-:W-:-:S04]  /*21e0*/  FADD R14, R14, 9.9999997473787516356e-06 ;  /* 0x3727c5ac0e0e7421 */ /* 0x000fc80000000000 */
[----:B------:R2:W3:Y:S02]  /*21f0*/  MUFU.SQRT R17, R14 ;  /* 0x0000000e00117308 */ /* 0x0004e40000002000 */
[----:B--2---:R-:W-:-:S05]  /*2200*/  IMAD.WIDE R14, R15, 0x4, R84 ;  /* 0x000000040f0e7825 */ /* 0x004fca00078e0254 */
[----:B------:R2:W4:Y:S02]  /*2210*/  @P2 LDG.E.EL.128 R40, desc[UR6][R14.64] ;  /* 0x000000060e282981 */ /* 0x000524000c2e1d00 */
[----:B--2---:R-:W-:-:S05]  /*2220*/  IMAD.WIDE R14, R5, 0x4, R118 ;  /* 0x00000004050e7825 */ /* 0x004fca00078e0276 */
[----:B------:R2:W4:Y:S02]  /*2230*/  @P2 LDG.E.EL.128 R52, desc[UR6][R14.64+-0x700] ;  /* 0xfff900060e342981 */ /* 0x000524000c2e1d00 */
[----:B--2---:R-:W-:-:S05]  /*2240*/  IMAD.WIDE R14, R5, 0x4, R82 ;  /* 0x00000004050e7825 */ /* 0x004fca00078e0252 */
[----:B------:R2:W4:Y:S02]  /*2250*/  @P3 LDG.E.EL.128 R60, desc[UR6][R14.64+-0x600] ;  /* 0xfffa00060e3c3981 */ /* 0x000524000c2e1d00 */
[----:B--2---:R-:W-:-:S05]  /*2260*/  IMAD.WIDE R14, R5, 0x4, R114 ;  /* 0x00000004050e7825 */ /* 0x004fca00078e0272 */
[----:B------:R2:W4:Y:S01]  /*2270*/  @P3 LDG.E.EL.128 R72, desc[UR6][R14.64+-0x600] ;  /* 0xfffa00060e483981 */ /* 0x000522000c2e1d00 */
[C---:B0-----:R-:W-:Y:S02]  /*2280*/  FSETP.GT.AND P4, PT, R20.reuse, 8.50705917302346158658e+37, PT ;  /* 0x7e8000001400780b */ /* 0x041fe40003f84000 */
[----:B------:R-:W-:Y:S02]  /*2290*/  FSETP.GEU.AND P5, PT, R20, 1.175494350822287508e-38, PT ;  /* 0x008000001400780b */ /* 0x000fe40003fae000 */
[----:B-1----:R-:W-:-:S09]  /*22a0*/  FSETP.GT.AND P6, PT, R0, 8.50705917302346158658e+37, PT ;  /* 0x7e8000000000780b */ /* 0x002fd20003fc4000 */
[----:B------:R-:W-:-:S04]  /*22b0*/  @P4 FMUL R20, R20, 0.25 ;  /* 0x3e80000014144820 */ /* 0x000fc80000400000 */
[----:B------:R-:W-:Y:S01]  /*22c0*/  @!P5 FMUL R20, R20, 16777216 ;  /* 0x4b8000001414d820 */ /* 0x000fe20000400000 */
[----:B------:R-:W-:Y:S02]  /*22d0*/  P2R R98, PR, RZ, 0x1 ;  /* 0x00000001ff627803 */ /* 0x000fe40000000000 */
[----:B---3--:R-:W-:Y:S02]  /*22e0*/  FSETP.GT.AND P0, PT, R17, 8.50705917302346158658e+37, PT ;  /* 0x7e8000001100780b */ /* 0x008fe40003f04000 */
[----:B------:R-:W-:Y:S01]  /*22f0*/  FSEL R21, R121, 1, P4 ;  /* 0x3f80000079157808 */ /* 0x000fe20002000000 */
[----:B------:R-:W0:Y:S01]  /*2300*/  MUFU.RCP R20, R20 ;  /* 0x0000001400147308 */ /* 0x000e220000001000 */
[C---:B------:R-:W-:Y:S01]  /*2310*/  FSETP.GEU.AND P4, PT, R0.reuse, 1.175494350822287508e-38, PT ;  /* 0x008000000000780b */ /* 0x040fe20003f8e000 */
[----:B------:R-:W-:Y:S01]  /*2320*/  @P6 FMUL R0, R0, 0.25 ;  /* 0x3e80000000006820 */ /* 0x000fe20000400000 */
[----:B------:R-:W-:Y:S02]  /*2330*/  FSEL R31, R110, 1, P6 ;  /* 0x3f8000006e1f7808 */ /* 0x000fe40003000000 */
[----:B------:R-:W-:Y:S01]  /*2340*/  FSETP.GEU.AND P6, PT, R17, 1.175494350822287508e-38, PT ;  /* 0x008000001100780b */ /* 0x000fe20003fce000 */
[----:B------:R-:W-:Y:S01]  /*2350*/  @!P5 FMUL R21, R21, 16777216 ;  /* 0x4b8000001515d820 */ /* 0x000fe20000400000 */
[----:B-----5:R-:W-:-:S03]  /*2360*/  SEL R47, R47, RZ, P2 ;  /* 0x000000ff2f2f7207 */ /* 0x020fc60001000000 */
[----:B------:R-:W-:Y:S01]  /*2370*/  @P0 FMUL R17, R17, 0.25 ;  /* 0x3e80000011110820 */ /* 0x000fe20000400000 */
[----:B------:R-:W-:Y:S01]  /*2380*/  SEL R51, R51, RZ, P2 ;  /* 0x000000ff33337207 */ /* 0x000fe20001000000 */
[----:B0-----:R-:W-:-:S06]  /*2390*/  FMUL R21, R20, R21 ;  /* 0x0000001514157220 */ /* 0x001fcc0000400000 */
[----:B------:R-:W-:Y:S01]  /*23a0*/  @!P6 FMUL R17, R17, 16777216 ;  /* 0x4b8000001111e820 */ /* 0x000fe20000400000 */
[----:B------:R-:W-:Y:S01]  /*23b0*/  @!P4 FMUL R0, R0, 16777216 ;  /* 0x4b8000000000c820 */ /* 0x000fe20000400000 */
[----:B------:R-:W-:-:S04]  /*23c0*/  @!P4 FMUL R31, R31, 16777216 ;  /* 0x4b8000001f1fc820 */ /* 0x000fc80000400000 */
[----:B------:R-:W0:Y:S01]  /*23d0*/  MUFU.RCP R17, R17 ;  /* 0x0000001100117308 */ /* 0x000e220000001000 */
[----:B------:R-:W-:-:S05]  /*23e0*/  FSEL R16, R121, 1, P0 ;  /* 0x3f80000079107808 */ /* 0x000fca0000000000 */
[----:B------:R-:W-:Y:S01]  /*23f0*/  @!P6 FMUL R16, R16, 16777216 ;  /* 0x4b8000001010e820 */ /* 0x000fe20000400000 */
[----:B------:R-:W-:-:S03]  /*2400*/  SEL R67, R67, RZ, P3 ;  /* 0x000000ff43437207 */ /* 0x000fc60001800000 */
[----:B0-----:R-:W-:Y:S01]  /*2410*/  FMUL R19, R17, R16 ;  /* 0x0000001011137220 */ /* 0x001fe20000400000 */
[C---:B------:R-:W-:Y:S02]  /*2420*/  IADD3 R20, R5.reuse, -0x80, R8 ;  /* 0xffffff8005147810 */ /* 0x040fe40007ffe008 */
[----:B------:R-:W-:Y:S02]  /*2430*/  CS2R R12, SRZ ;  /* 0x00000000000c7805 */ /* 0x000fe4000001ff00 */
[----:B--2---:R-:W-:Y:S02]  /*2440*/  CS2R R14, SRZ ;  /* 0x00000000000e7805 */ /* 0x004fe4000001ff00 */
[----:B------:R-:W-:Y:S02]  /*2450*/  CS2R R24, SRZ ;  /* 0x0000000000187805 */ /* 0x000fe4000001ff00 */
[----:B------:R-:W-:Y:S01]  /*2460*/  CS2R R26, SRZ ;  /* 0x00000000001a7805 */ /* 0x000fe2000001ff00 */
[----:B------:R-:W-:-:S05]  /*2470*/  IMAD.WIDE R96, R5, 0x4, R96 ;  /* 0x0000000405607825 */ /* 0x000fca00078e0260 */
[----:B------:R-:W2:Y:S01]  /*2480*/  @P1 LDG.E.EL.128 R24, desc[UR6][R96.64+-0x200] ;  /* 0xfffe000660181981 */ /* 0x000ea2000c2e1d00 */
[----:B----4-:R-:W-:-:S05]  /*2490*/  SEL R18, R43, RZ, P2 ;  /* 0x000000ff2b127207 */ /* 0x010fca0001000000 */
[----:B------:R-:W-:-:S04]  /*24a0*/  FADD R18, R18, -R47 ;  /* 0x8000002f12127221 */ /* 0x000fc80000000000 */
[----:B------:R-:W-:Y:S01]  /*24b0*/  FMUL R18, R21, R18 ;  /* 0x0000001215127220 */ /* 0x000fe20000400000 */
[----:B------:R-:W-:-:S05]  /*24c0*/  SEL R22, R55, RZ, P2 ;  /* 0x000000ff37167207 */ /* 0x000fca0001000000 */
[----:B------:R-:W-:-:S05]  /*24d0*/  FFMA R18, R51, R18, R22 ;  /* 0x0000001233127223 */ /* 0x000fca0000000016 */
[----:B------:R-:W-:-:S04]  /*24e0*/  FSETP.GEU.AND P4, PT, R18, RZ, PT ;  /* 0x000000ff1200720b */ /* 0x000fc80003f8e000 */
[----:B------:R-:W-:Y:S02]  /*24f0*/  FSEL R35, R18, RZ, P4 ;  /* 0x000000ff12237208 */ /* 0x000fe40002000000 */
[----:B------:R-:W-:Y:S02]  /*2500*/  SEL R63, R63, RZ, P3 ;  /* 0x000000ff3f3f7207 */ /* 0x000fe40001800000 */
[----:B------:R-:W-:-:S05]  /*2510*/  SEL R18, R59, RZ, P3 ;  /* 0x000000ff3b127207 */ /* 0x000fca0001800000 */
[----:B------:R-:W-:-:S04]  /*2520*/  FADD R18, R18, -R63 ;  /* 0x8000003f12127221 */ /* 0x000fc80000000000 */
[----:B------:R-:W-:Y:S01]  /*2530*/  FMUL R18, R19, R18 ;  /* 0x0000001213127220 */ /* 0x000fe20000400000 */
[----:B------:R-:W-:-:S05]  /*2540*/  SEL R16, R75, RZ, P3 ;  /* 0x000000ff4b107207 */ /* 0x000fca0001800000 */
[----:B------:R-:W-:-:S05]  /*2550*/  FFMA R18, R67, R18, R16 ;  /* 0x0000001243127223 */ /* 0x000fca0000000010 */
[----:B------:R-:W-:Y:S02]  /*2560*/  FSETP.GEU.AND P4, PT, R18, RZ, PT ;  /* 0x000000ff1200720b */ /* 0x000fe40003f8e000 */
[----:B------:R-:W-:Y:S01]  /*2570*/  CS2R R16, SRZ ;  /* 0x0000000000107805 */ /* 0x000fe2000001ff00 */
[----:B------:R-:W-:Y:S01]  /*2580*/  IMAD.WIDE R20, R20, 0x4, R94 ;  /* 0x0000000414147825 */ /* 0x000fe200078e025e */
[----:B------:R-:W-:Y:S02]  /*2590*/  FSEL R106, R18, RZ, P4 ;  /* 0x000000ff126a7208 */ /* 0x000fe40002000000 */
[----:B------:R-:W-:Y:S01]  /*25a0*/  CS2R R18, SRZ ;  /* 0x0000000000127805 */ /* 0x000fe2000001ff00 */
[C---:B------:R-:W-:Y:S01]  /*25b0*/  IMAD.WIDE R22, R5.reuse, 0x4, R104 ;  /* 0x0000000405167825 */ /* 0x040fe200078e0268 */
[----:B------:R0:W3:Y:S04]  /*25c0*/  @P1 LDG.E.EL.128 R12, desc[UR6][R20.64] ;  /* 0x00000006140c1981 */ /* 0x0000e8000c2e1d00 */
[----:B------:R1:W4:Y:S01]  /*25d0*/  @P1 LDG.E.EL.128 R16, desc[UR6][R22.64+-0x200] ;  /* 0xfffe000616101981 */ /* 0x000322000c2e1d00 */
[----:B------:R-:W-:Y:S01]  /*25e0*/  IMAD.WIDE R94, R5, 0x4, R102 ;  /* 0x00000004055e7825 */ /* 0x000fe200078e0266 */
[----:B0-----:R-:W-:-:S02]  /*25f0*/  CS2R R20, SRZ ;  /* 0x0000000000147805 */ /* 0x001fc4000001ff00 */
[----:B-1----:R-:W-:-:S06]  /*2600*/  CS2R R22, SRZ ;  /* 0x0000000000167805 */ /* 0x002fcc000001ff00 */
[----:B------:R0:W5:Y:S01]  /*2610*/  @P1 LDG.E.EL.128 R20, desc[UR6][R94.64+-0x200] ;  /* 0xfffe00065e141981 */ /* 0x000162000c2e1d00 */
[----:B------:R-:W1:Y:S01]  /*2620*/  MUFU.RCP R0, R0 ;  /* 0x0000000000007308 */ /* 0x000e620000001000 */
[----:B------:R-:W-:Y:S02]  /*2630*/  ISETP.NE.AND P6, PT, R4, 0x180, PT ;  /* 0x000001800400780c */ /* 0x000fe40003fc5270 */
[----:B------:R-:W-:Y:S02]  /*2640*/  ISETP.GE.U32.AND P0, PT, R6, 0x100, PT ;  /* 0x000001000600780c */ /* 0x000fe40003f06070 */
[----:B------:R-:W-:Y:S02]  /*2650*/  ISETP.GT.AND P5, PT, R3, 0x1bf, PT ;  /* 0x000001bf0300780c */ /* 0x000fe40003fa4270 */
[----:B------:R-:W-:Y:S02]  /*2660*/  SEL R46, R46, RZ, P2 ;  /* 0x000000ff2e2e7207 */ /* 0x000fe40001000000 */
[----:B------:R-:W-:Y:S01]  /*2670*/  SEL R50, R50, RZ, P2 ;  /* 0x000000ff32327207 */ /* 0x000fe20001000000 */
[----:B0-----:R-:W0:Y:S01]  /*2680*/  LDC.64 R94, c[0x0][0x220] ;  /* 0x00008800ff5e7b82 */ /* 0x001e220000000a00 */
[----:B-1----:R-:W-:-:S03]  /*2690*/  FMUL R104, R0, R31 ;  /* 0x0000001f00687220 */ /* 0x002fc60000400000 */
[----:B------:R-:W-:Y:S02]  /*26a0*/  @P6 FSEL R106, R35, RZ, P5 ;  /* 0x000000ff236a6208 */ /* 0x000fe40002800000 */
[----:B--2---:R-:W-:Y:S02]  /*26b0*/  SEL R27, R27, RZ, P1 ;  /* 0x000000ff1b1b7207 */ /* 0x004fe40000800000 */
[----:B------:R-:W-:-:S05]  /*26c0*/  SEL R0, R34, RZ, P1 ;  /* 0x000000ff22007207 */ /* 0x000fca0000800000 */
[----:B------:R-:W-:Y:S01]  /*26d0*/  FADD R0, R0, 9.9999997473787516356e-06 ;  /* 0x3727c5ac00007421 */ /* 0x000fe20000000000 */
[----:B------:R-:W-:Y:S02]  /*26e0*/  P2R R35, PR, RZ, 0x1 ;  /* 0x00000001ff237803 */ /* 0x000fe40000000000 */
[----:B------:R-:W-:Y:S02]  /*26f0*/  SEL R74, R74, RZ, P3 ;  /* 0x000000ff4a4a7207 */ /* 0x000fe40001800000 */
[----:B------:R-:W-:Y:S02]  /*2700*/  SEL R26, R26, RZ, P1 ;  /* 0x000000ff1a1a7207 */ /* 0x000fe40000800000 */
[----:B------:R-:W-:Y:S02]  /*2710*/  SEL R45, R45, RZ, P2 ;  /* 0x000000ff2d2d7207 */ /* 0x000fe40001000000 */
[----:B------:R-:W-:Y:S02]  /*2720*/  SEL R49, R49, RZ, P2 ;  /* 0x000000ff31317207 */ /* 0x000fe40001000000 */
[----:B------:R-:W-:-:S02]  /*2730*/  SEL R61, R61, RZ, P3 ;  /* 0x000000ff3d3d7207 */ /* 0x000fc40001800000 */
[----:B---3--:R-:W-:Y:S02]  /*2740*/  SEL R15, R15, RZ, P1 ;  /* 0x000000ff0f0f7207 */ /* 0x008fe40000800000 */
[----:B----4-:R-:W-:-:S05]  /*2750*/  SEL R102, R19, RZ, P1 ;  /* 0x000000ff13667207 */ /* 0x010fca0000800000 */
[----:B------:R-:W-:-:S04]  /*2760*/  FADD R15, R15, -R102 ;  /* 0x800000660f0f7221 */ /* 0x000fc80000000000 */
[----:B------:R-:W-:Y:S01]  /*2770*/  FMUL R15, R104, R15 ;  /* 0x0000000f680f7220 */ /* 0x000fe20000400000 */
[----:B-----5:R-:W-:-:S05]  /*2780*/  SEL R102, R23, RZ, P1 ;  /* 0x000000ff17667207 */ /* 0x020fca0000800000 */
[----:B------:R-:W-:-:S05]  /*2790*/  FFMA R15, R102, R15, R27 ;  /* 0x0000000f660f7223 */ /* 0x000fca000000001b */
[----:B------:R-:W-:-:S04]  /*27a0*/  FSETP.GEU.AND P4, PT, R15, RZ, PT ;  /* 0x000000ff0f00720b */ /* 0x000fc80003f8e000 */
[----:B------:R-:W-:Y:S02]  /*27b0*/  @!P0 FSEL R106, R15, RZ, P4 ;  /* 0x000000ff0f6a8208 */ /* 0x000fe40002000000 */
[----:B------:R-:W-:-:S05]  /*27c0*/  SEL R15, R30, RZ, P2 ;  /* 0x000000ff1e0f7207 */ /* 0x000fca0001000000 */
[----:B------:R-:W-:-:S04]  /*27d0*/  FADD R15, R15, 9.9999997473787516356e-06 ;  /* 0x3727c5ac0f0f7421 */ /* 0x000fc80000000000 */
[----:B------:R-:W1:Y:S01]  /*27e0*/  MUFU.SQRT R30, R15 ;  /* 0x0000000f001e7308 */ /* 0x000e620000002000 */
[----:B------:R-:W-:-:S07]  /*27f0*/  SEL R23, R38, RZ, P3 ;  /* 0x000000ff26177207 */ /* 0x000fce0001800000 */
[----:B------:R-:W2:Y:S01]  /*2800*/  MUFU.SQRT R19, R0 ;  /* 0x0000000000137308 */ /* 0x000ea20000002000 */
[----:B------:R-:W-:Y:S01]  /*2810*/  FADD R23, R23, 9.9999997473787516356e-06 ;  /* 0x3727c5ac17177421 */ /* 0x000fe20000000000 */
[----:B-1----:R-:W-:-:S06]  /*2820*/  FSETP.GT.AND P4, PT, R30, 8.50705917302346158658e+37, PT ;  /* 0x7e8000001e00780b */ /* 0x002fcc0003f84000 */
[----:B------:R-:W1:Y:S01]  /*2830*/  MUFU.SQRT R27, R23 ;  /* 0x00000017001b7308 */ /* 0x000e620000002000 */
[C---:B------:R-:W-:Y:S02]  /*2840*/  FSETP.GEU.AND P5, PT, R30.reuse, 1.175494350822287508e-38, PT ;  /* 0x008000001e00780b */ /* 0x040fe40003fae000 */
[----:B--2---:R-:W-:Y:S02]  /*2850*/  FSETP.GT.AND P6, PT, R19, 8.50705917302346158658e+37, PT ;  /* 0x7e8000001300780b */ /* 0x004fe40003fc4000 */
[----:B------:R-:W-:Y:S02]  /*2860*/  FSEL R31, R121, 1, P4 ;  /* 0x3f800000791f7808 */ /* 0x000fe40002000000 */
[----:B------:R-:W-:Y:S01]  /*2870*/  @P4 FMUL R30, R30, 0.25 ;  /* 0x3e8000001e1e4820 */ /* 0x000fe20000400000 */
[----:B------:R-:W-:Y:S02]  /*2880*/  FSETP.GEU.AND P4, PT, R19, 1.175494350822287508e-38, PT ;  /* 0x008000001300780b */ /* 0x000fe40003f8e000 */
[----:B-1----:R-:W-:-:S04]  /*2890*/  FSETP.GT.AND P0, PT, R27, 8.50705917302346158658e+37, PT ;  /* 0x7e8000001b00780b */ /* 0x002fc80003f04000 */
[----:B------:R-:W-:Y:S01]  /*28a0*/  @!P5 FMUL R30, R30, 16777216 ;  /* 0x4b8000001e1ed820 */ /* 0x000fe20000400000 */
[----:B------:R-:W-:Y:S01]  /*28b0*/  FSEL R15, R110, 1, P6 ;  /* 0x3f8000006e0f7808 */ /* 0x000fe20003000000 */
[----:B------:R-:W-:Y:S01]  /*28c0*/  @P6 FMUL R19, R19, 0.25 ;  /* 0x3e80000013136820 */ /* 0x000fe20000400000 */
[----:B------:R-:W-:-:S03]  /*28d0*/  FSETP.GEU.AND P6, PT, R27, 1.175494350822287508e-38, PT ;  /* 0x008000001b00780b */ /* 0x000fc60003fce000 */
[----:B------:R-:W1:Y:S01]  /*28e0*/  MUFU.RCP R30, R30 ;  /* 0x0000001e001e7308 */ /* 0x000e620000001000 */
[----:B------:R-:W-:Y:S02]  /*28f0*/  SEL R23, R42, RZ, P2 ;  /* 0x000000ff2a177207 */ /* 0x000fe40001000000 */
[----:B------:R-:W-:Y:S01]  /*2900*/  @P0 FMUL R27, R27, 0.25 ;  /* 0x3e8000001b1b0820 */ /* 0x000fe20000400000 */
[----:B------:R-:W-:-:S06]  /*2910*/  @!P5 FMUL R31, R31, 16777216 ;  /* 0x4b8000001f1fd820 */ /* 0x000fcc0000400000 */
[----:B------:R-:W-:Y:S01]  /*2920*/  @!P6 FMUL R27, R27, 16777216 ;  /* 0x4b8000001b1be820 */ /* 0x000fe20000400000 */
[----:B------:R-:W-:Y:S01]  /*2930*/  FADD R23, R23, -R46 ;  /* 0x8000002e17177221 */ /* 0x000fe20000000000 */
[----:B-1----:R-:W-:-:S04]  /*2940*/  FMUL R34, R30, R31 ;  /* 0x0000001f1e227220 */ /* 0x002fc80000400000 */
[----:B------:R-:W1:Y:S01]  /*2950*/  MUFU.RCP R27, R27 ;  /* 0x0000001b001b7308 */ /* 0x000e620000001000 */
[----:B------:R-:W-:Y:S01]  /*2960*/  SEL R31, R54, RZ, P2 ;  /* 0x000000ff361f7207 */ /* 0x000fe20001000000 */
[----:B------:R-:W-:Y:S01]  /*2970*/  FMUL R23, R34, R23 ;  /* 0x0000001722177220 */ /* 0x000fe20000400000 */
[----:B------:R-:W-:Y:S02]  /*2980*/  FSEL R0, R121, 1, P0 ;  /* 0x3f80000079007808 */ /* 0x000fe40000000000 */
[----:B------:R-:W-:Y:S01]  /*2990*/  SEL R30, R58, RZ, P3 ;  /* 0x000000ff3a1e7207 */ /* 0x000fe20001800000 */
[----:B------:R-:W-:Y:S01]  /*29a0*/  FFMA R23, R50, R23, R31 ;  /* 0x0000001732177223 */ /* 0x000fe2000000001f */
[----:B------:R-:W-:Y:S01]  /*29b0*/  SEL R31, R62, RZ, P3 ;  /* 0x000000ff3e1f7207 */ /* 0x000fe20001800000 */
[----:B------:R-:W-:Y:S01]  /*29c0*/  @!P6 FMUL R0, R0, 16777216 ;  /* 0x4b8000000000e820 */ /* 0x000fe20000400000 */
[----:B------:R-:W-:-:S03]  /*29d0*/  ISETP.NE.AND P0, PT, R35, RZ, PT ;  /* 0x000000ff2300720c */ /* 0x000fc60003f05270 */
[----:B------:R-:W-:Y:S01]  /*29e0*/  FADD R30, R30, -R31 ;  /* 0x8000001f1e1e7221 */ /* 0x000fe20000000000 */
[----:B-1----:R-:W-:Y:S01]  /*29f0*/  FMUL R31, R27, R0 ;  /* 0x000000001b1f7220 */ /* 0x002fe20000400000 */
[----:B------:R-:W-:-:S03]  /*2a00*/  SEL R35, R66, RZ, P3 ;  /* 0x000000ff42237207 */ /* 0x000fc60001800000 */
[----:B------:R-:W-:Y:S01]  /*2a10*/  FMUL R30, R31, R30 ;  /* 0x0000001e1f1e7220 */ /* 0x000fe20000400000 */
[----:B------:R-:W-:Y:S01]  /*2a20*/  @!P4 FMUL R19, R19, 16777216 ;  /* 0x4b8000001313c820 */ /* 0x000fe20000400000 */
[----:B------:R-:W-:Y:S01]  /*2a30*/  @!P4 FMUL R15, R15, 16777216 ;  /* 0x4b8000000f0fc820 */ /* 0x000fe20000400000 */
[----:B------:R-:W-:Y:S01]  /*2a40*/  FSETP.GEU.AND P4, PT, R23, RZ, PT ;  /* 0x000000ff1700720b */ /* 0x000fe20003f8e000 */
[----:B------:R-:W-:-:S03]  /*2a50*/  FFMA R30, R35, R30, R74 ;  /* 0x0000001e231e7223 */ /* 0x000fc6000000004a */
[----:B------:R-:W-:Y:S02]  /*2a60*/  FSEL R23, R23, RZ, P4 ;  /* 0x000000ff17177208 */ /* 0x000fe40002000000 */
[----:B------:R-:W-:-:S04]  /*2a70*/  FSETP.GEU.AND P4, PT, R30, RZ, PT ;  /* 0x000000ff1e00720b */ /* 0x000fc80003f8e000 */
[----:B------:R-:W-:Y:S02]  /*2a80*/  FSEL R0, R30, RZ, P4 ;  /* 0x000000ff1e007208 */ /* 0x000fe40002000000 */
[----:B------:R-:W1:Y:S01]  /*2a90*/  MUFU.RCP R30, R19 ;  /* 0x00000013001e7308 */ /* 0x000e620000001000 */
[----:B------:R-:W-:Y:S02]  /*2aa0*/  SEL R14, R14, RZ, P1 ;  /* 0x000000ff0e0e7207 */ /* 0x000fe40000800000 */
[----:B------:R-:W-:Y:S02]  /*2ab0*/  SEL R27, R18, RZ, P1 ;  /* 0x000000ff121b7207 */ /* 0x000fe40000800000 */
[----:B------:R-:W-:-:S03]  /*2ac0*/  ISETP.NE.AND P6, PT, R4, 0x180, PT ;  /* 0x000001800400780c */ /* 0x000fc60003fc5270 */
[----:B------:R-:W-:Y:S01]  /*2ad0*/  FADD R14, R14, -R27 ;  /* 0x8000001b0e0e7221 */ /* 0x000fe20000000000 */
[----:B------:R-:W-:Y:S01]  /*2ae0*/  SEL R27, R22, RZ, P1 ;  /* 0x000000ff161b7207 */ /* 0x000fe20000800000 */
[----:B-1----:R-:W-:Y:S01]  /*2af0*/  FMUL R15, R30, R15 ;  /* 0x0000000f1e0f7220 */ /* 0x002fe20000400000 */
[----:B------:R-:W-:-:S03]  /*2b00*/  SEL R18, R29, RZ, P2 ;  /* 0x000000ff1d127207 */ /* 0x000fc60001000000 */
[----:B------:R-:W-:Y:S02]  /*2b10*/  FMUL R14, R15, R14 ;  /* 0x0000000e0f0e7220 */ /* 0x000fe40000400000 */
[----:B------:R-:W-:Y:S02]  /*2b20*/  FADD R18, R18, 9.9999997473787516356e-06 ;  /* 0x3727c5ac12127421 */ /* 0x000fe40000000000 */
[----:B------:R-:W-:Y:S01]  /*2b30*/  FFMA R14, R27, R14, R26 ;  /* 0x0000000e1b0e7223 */ /* 0x000fe2000000001a */
[----:B------:R-:W-:Y:S01]  /*2b40*/  ISETP.GT.AND P5, PT, R3, 0x1bf, PT ;  /* 0x000001bf0300780c */ /* 0x000fe20003fa4270 */
[----:B------:R-:W1:Y:S03]  /*2b50*/  MUFU.SQRT R26, R18 ;  /* 0x00000012001a7308 */ /* 0x000e660000002000 */
[----:B------:R-:W-:Y:S02]  /*2b60*/  FSETP.GEU.AND P4, PT, R14, RZ, PT ;  /* 0x000000ff0e00720b */ /* 0x000fe40003f8e000 */
[----:B------:R-:W-:-:S02]  /*2b70*/  @P6 FSEL R0, R23, RZ, P5 ;  /* 0x000000ff17006208 */ /* 0x000fc40002800000 */
[----:B------:R-:W-:Y:S02]  /*2b80*/  @!P0 FSEL R0, R14, RZ, P4 ;  /* 0x000000ff0e008208 */ /* 0x000fe40002000000 */
[----:B------:R-:W-:-:S05]  /*2b90*/  SEL R14, R33, RZ, P1 ;  /* 0x000000ff210e7207 */ /* 0x000fca0000800000 */
[----:B------:R-:W-:Y:S01]  /*2ba0*/  FADD R14, R14, 9.9999997473787516356e-06 ;  /* 0x3727c5ac0e0e7421 */ /* 0x000fe20000000000 */
[----:B------:R-:W-:-:S03]  /*2bb0*/  SEL R19, R37, RZ, P3 ;  /* 0x000000ff25137207 */ /* 0x000fc60001800000 */
[----:B------:R-:W2:Y:S01]  /*2bc0*/  MUFU.SQRT R15, R14 ;  /* 0x0000000e000f7308 */ /* 0x000ea20000002000 */
[C---:B-1----:R-:W-:Y:S01]  /*2bd0*/  FSETP.GT.AND P4, PT, R26.reuse, 8.50705917302346158658e+37, PT ;  /* 0x7e8000001a00780b */ /* 0x042fe20003f84000 */
[----:B------:R-:W-:Y:S01]  /*2be0*/  FADD R19, R19, 9.9999997473787516356e-06 ;  /* 0x3727c5ac13137421 */ /* 0x000fe20000000000 */
[----:B------:R-:W-:-:S05]  /*2bf0*/  FSETP.GEU.AND P5, PT, R26, 1.175494350822287508e-38, PT ;  /* 0x008000001a00780b */ /* 0x000fca0003fae000 */
[----:B------:R-:W1:Y:S06]  /*2c00*/  MUFU.SQRT R22, R19 ;  /* 0x0000001300167308 */ /* 0x000e6c0000002000 */
[----:B------:R-:W-:Y:S01]  /*2c10*/  @P4 FMUL R26, R26, 0.25 ;  /* 0x3e8000001a1a4820 */ /* 0x000fe20000400000 */
[----:B--2---:R-:W-:-:S03]  /*2c20*/  FSETP.GT.AND P6, PT, R15, 8.50705917302346158658e+37, PT ;  /* 0x7e8000000f00780b */ /* 0x004fc60003fc4000 */
[----:B------:R-:W-:Y:S01]  /*2c30*/  @!P5 FMUL R26, R26, 16777216 ;  /* 0x4b8000001a1ad820 */ /* 0x000fe20000400000 */
[----:B------:R-:W-:Y:S02]  /*2c40*/  P2R R30, PR, RZ, 0x1 ;  /* 0x00000001ff1e7803 */ /* 0x000fe40000000000 */
[----:B------:R-:W-:Y:S02]  /*2c50*/  FSEL R27, R121, 1, P4 ;  /* 0x3f800000791b7808 */ /* 0x000fe40002000000 */
[----:B-1----:R-:W-:Y:S01]  /*2c60*/  FSETP.GT.AND P0, PT, R22, 8.50705917302346158658e+37, PT ;  /* 0x7e8000001600780b */ /* 0x002fe20003f04000 */
[----:B------:R-:W1:Y:S01]  /*2c70*/  MUFU.RCP R26, R26 ;  /* 0x0000001a001a7308 */ /* 0x000e620000001000 */
[C---:B------:R-:W-:Y:S02]  /*2c80*/  FSETP.GEU.AND P4, PT, R15.reuse, 1.175494350822287508e-38, PT ;  /* 0x008000000f00780b */ /* 0x040fe40003f8e000 */
[----:B------:R-:W-:Y:S01]  /*2c90*/  FSEL R18, R110, 1, P6 ;  /* 0x3f8000006e127808 */ /* 0x000fe20003000000 */
[----:B------:R-:W-:Y:S01]  /*2ca0*/  @P6 FMUL R15, R15, 0.25 ;  /* 0x3e8000000f0f6820 */ /* 0x000fe20000400000 */
[----:B------:R-:W-:Y:S01]  /*2cb0*/  FSETP.GEU.AND P6, PT, R22, 1.175494350822287508e-38, PT ;  /* 0x008000001600780b */ /* 0x000fe20003fce000 */
[----:B------:R-:W-:Y:S01]  /*2cc0*/  @!P5 FMUL R27, R27, 16777216 ;  /* 0x4b8000001b1bd820 */ /* 0x000fe20000400000 */
[----:B------:R-:W-:-:S02]  /*2cd0*/  SEL R14, R41, RZ, P2 ;  /* 0x000000ff290e7207 */ /* 0x000fc40001000000 */
[----:B------:R-:W-:-:S03]  /*2ce0*/  FSEL R23, R121, 1, P0 ;  /* 0x3f80000079177808 */ /* 0x000fc60000000000 */
[----:B------:R-:W-:Y:S01]  /*2cf0*/  @P0 FMUL R22, R22, 0.25 ;  /* 0x3e80000016160820 */ /* 0x000fe20000400000 */
[----:B------:R-:W-:Y:S01]  /*2d00*/  FADD R14, R14, -R45 ;  /* 0x8000002d0e0e7221 */ /* 0x000fe20000000000 */
[----:B-1----:R-:W-:Y:S01]  /*2d10*/  FMUL R27, R26, R27 ;  /* 0x0000001b1a1b7220 */ /* 0x002fe20000400000 */
[----:B------:R-:W-:-:S03]  /*2d20*/  ISETP.NE.AND P0, PT, R30, RZ, PT ;  /* 0x000000ff1e00720c */ /* 0x000fc60003f05270 */
[----:B------:R-:W-:Y:S01]  /*2d30*/  @!P6 FMUL R22, R22, 16777216 ;  /* 0x4b8000001616e820 */ /* 0x000fe20000400000 */
[----:B------:R-:W-:Y:S01]  /*2d40*/  SEL R30, R53, RZ, P2 ;  /* 0x000000ff351e7207 */ /* 0x000fe20001000000 */
[----:B------:R-:W-:-:S04]  /*2d50*/  FMUL R14, R27, R14 ;  /* 0x0000000e1b0e7220 */ /* 0x000fc80000400000 */
[----:B------:R-:W-:Y:S01]  /*2d60*/  FFMA R14, R49, R14, R30 ;  /* 0x0000000e310e7223 */ /* 0x000fe2000000001e */
[----:B------:R-:W1:Y:S01]  /*2d70*/  MUFU.RCP R22, R22 ;  /* 0x0000001600167308 */ /* 0x000e620000001000 */
[----:B------:R-:W-:Y:S01]  /*2d80*/  @!P4 FMUL R15, R15, 16777216 ;  /* 0x4b8000000f0fc820 */ /* 0x000fe20000400000 */
[----:B------:R-:W-:Y:S02]  /*2d90*/  @!P4 FMUL R18, R18, 16777216 ;  /* 0x4b8000001212c820 */ /* 0x000fe40000400000 */
[----:B------:R-:W-:Y:S01]  /*2da0*/  FSETP.GEU.AND P4, PT, R14, RZ, PT ;  /* 0x000000ff0e00720b */ /* 0x000fe20003f8e000 */
[----:B------:R-:W-:-:S03]  /*2db0*/  @!P6 FMUL R23, R23, 16777216 ;  /* 0x4b8000001717e820 */ /* 0x000fc60000400000 */
[----:B------:R-:W-:Y:S02]  /*2dc0*/  FSEL R19, R14, RZ, P4 ;  /* 0x000000ff0e137208 */ /* 0x000fe40002000000 */
[----:B------:R-:W-:Y:S02]  /*2dd0*/  SEL R14, R57, RZ, P3 ;  /* 0x000000ff390e7207 */ /* 0x000fe40001800000 */
[----:B------:R-:W-:-:S03]  /*2de0*/  SEL R65, R65, RZ, P3 ;  /* 0x000000ff41417207 */ /* 0x000fc60001800000 */
[----:B------:R-:W-:Y:S01]  /*2df0*/  FADD R14, R14, -R61 ;  /* 0x8000003d0e0e7221 */ /* 0x000fe20000000000 */
[----:B-1----:R-:W-:Y:S01]  /*2e00*/  FMUL R23, R22, R23 ;  /* 0x0000001716177220 */ /* 0x002fe20000400000 */
[----:B------:R-:W-:-:S03]  /*2e10*/  SEL R26, R73, RZ, P3 ;  /* 0x000000ff491a7207 */ /* 0x000fc60001800000 */
[----:B------:R-:W-:Y:S01]  /*2e20*/  FMUL R14, R23, R14 ;  /* 0x0000000e170e7220 */ /* 0x000fe20000400000 */
[----:B------:R-:W1:Y:S03]  /*2e30*/  MUFU.RCP R15, R15 ;  /* 0x0000000f000f7308 */ /* 0x000e660000001000 */
[----:B------:R-:W-:-:S05]  /*2e40*/  FFMA R14, R65, R14, R26 ;  /* 0x0000000e410e7223 */ /* 0x000fca000000001a */
[C---:B------:R-:W-:Y:S02]  /*2e50*/  FSETP.GEU.AND P4, PT, R14.reuse, RZ, PT ;  /* 0x000000ff0e00720b */ /* 0x040fe40003f8e000 */
[----:B------:R-:W-:Y:S02]  /*2e60*/  SEL R13, R13, RZ, P1 ;  /* 0x000000ff0d0d7207 */ /* 0x000fe40000800000 */
[----:B------:R-:W-:Y:S02]  /*2e70*/  FSEL R104, R14, RZ, P4 ;  /* 0x000000ff0e687208 */ /* 0x000fe40002000000 */
[----:B------:R-:W-:Y:S01]  /*2e80*/  SEL R14, R17, RZ, P1 ;  /* 0x000000ff110e7207 */ /* 0x000fe20000800000 */
[----:B-1----:R-:W-:Y:S01]  /*2e90*/  FMUL R18, R15, R18 ;  /* 0x000000120f127220 */ /* 0x002fe20000400000 */
[----:B------:R-:W-:-:S03]  /*2ea0*/  ISETP.NE.AND P6, PT, R4, 0x180, PT ;  /* 0x000001800400780c */ /* 0x000fc60003fc5270 */
[----:B------:R-:W-:Y:S01]  /*2eb0*/  FADD R13, R13, -R14 ;  /* 0x8000000e0d0d7221 */ /* 0x000fe20000000000 */
[----:B------:R-:W-:Y:S02]  /*2ec0*/  SEL R14, R21, RZ, P1 ;  /* 0x000000ff150e7207 */ /* 0x000fe40000800000 */
[----:B------:R-:W-:Y:S01]  /*2ed0*/  SEL R25, R25, RZ, P1 ;  /* 0x000000ff19197207 */ /* 0x000fe20000800000 */
[----:B------:R-:W-:Y:S01]  /*2ee0*/  FMUL R13, R18, R13 ;  /* 0x0000000d120d7220 */ /* 0x000fe20000400000 */
[----:B------:R-:W-:Y:S02]  /*2ef0*/  SEL R15, R28, RZ, P2 ;  /* 0x000000ff1c0f7207 */ /* 0x000fe40001000000 */
[----:B------:R-:W-:Y:S01]  /*2f00*/  ISETP.GT.AND P5, PT, R3, 0x1bf, PT ;  /* 0x000001bf0300780c */ /* 0x000fe20003fa4270 */
[----:B------:R-:W-:Y:S02]  /*2f10*/  FFMA R13, R14, R13, R25 ;  /* 0x0000000d0e0d7223 */ /* 0x000fe40000000019 */
[----:B------:R-:W-:Y:S01]  /*2f20*/  FADD R15, R15, 9.9999997473787516356e-06 ;  /* 0x3727c5ac0f0f7421 */ /* 0x000fe20000000000 */
[----:B------:R-:W-:-:S02]  /*2f30*/  @P6 FSEL R104, R19, RZ, P5 ;  /* 0x000000ff13686208 */ /* 0x000fc40002800000 */
[C---:B------:R-:W-:Y:S01]  /*2f40*/  FSETP.GEU.AND P4, PT, R13.reuse, RZ, PT ;  /* 0x000000ff0d00720b */ /* 0x040fe20003f8e000 */
[----:B------:R-:W1:Y:S03]  /*2f50*/  MUFU.SQRT R19, R15 ;  /* 0x0000000f00137308 */ /* 0x000e660000002000 */
[----:B------:R-:W-:Y:S02]  /*2f60*/  @!P0 FSEL R104, R13, RZ, P4 ;  /* 0x000000ff0d688208 */ /* 0x000fe40002000000 */
[----:B------:R-:W-:-:S05]  /*2f70*/  SEL R13, R32, RZ, P1 ;  /* 0x000000ff200d7207 */ /* 0x000fca0000800000 */
[----:B------:R-:W-:Y:S01]  /*2f80*/  FADD R13, R13, 9.9999997473787516356e-06 ;  /* 0x3727c5ac0d0d7421 */ /* 0x000fe20000000000 */
[----:B------:R-:W-:-:S03]  /*2f90*/  SEL R17, R36, RZ, P3 ;  /* 0x000000ff24117207 */ /* 0x000fc60001800000 */
[----:B------:R-:W2:Y:S01]  /*2fa0*/  MUFU.SQRT R14, R13 ;  /* 0x0000000d000e7308 */ /* 0x000ea20000002000 */
[----:B-1----:R-:W-:Y:S01]  /*2fb0*/  FSETP.GT.AND P4, PT, R19, 8.50705917302346158658e+37, PT ;  /* 0x7e8000001300780b */ /* 0x002fe20003f84000 */
[----:B------:R-:W-:Y:S01]  /*2fc0*/  FADD R17, R17, 9.9999997473787516356e-06 ;  /* 0x3727c5ac11117421 */ /* 0x000fe20000000000 */
[----:B------:R-:W-:-:S05]  /*2fd0*/  FSETP.GEU.AND P5, PT, R19, 1.175494350822287508e-38, PT ;  /* 0x008000001300780b */ /* 0x000fca0003fae000 */
[----:B------:R-:W1:Y:S06]  /*2fe0*/  MUFU.SQRT R18, R17 ;  /* 0x0000001100127308 */ /* 0x000e6c0000002000 */
[----:B------:R-:W-:Y:S01]  /*2ff0*/  @P4 FMUL R19, R19, 0.25 ;  /* 0x3e80000013134820 */ /* 0x000fe20000400000 */
[----:B--2---:R-:W-:-:S03]  /*3000*/  FSETP.GT.AND P6, PT, R14, 8.50705917302346158658e+37, PT ;  /* 0x7e8000000e00780b */ /* 0x004fc60003fc4000 */
[----:B------:R-:W-:Y:S01]  /*3010*/  @!P5 FMUL R19, R19, 16777216 ;  /* 0x4b8000001313d820 */ /* 0x000fe20000400000 */
[----:B------:R-:W-:Y:S02]  /*3020*/  FSEL R22, R121, 1, P4 ;  /* 0x3f80000079167808 */ /* 0x000fe40002000000 */
[----:B------:R-:W-:Y:S02]  /*3030*/  FSETP.GEU.AND P4, PT, R14, 1.175494350822287508e-38, PT ;  /* 0x008000000e00780b */ /* 0x000fe40003f8e000 */
[----:B-1----:R-:W-:Y:S01]  /*3040*/  FSETP.GT.AND P0, PT, R18, 8.50705917302346158658e+37, PT ;  /* 0x7e8000001200780b */ /* 0x002fe20003f04000 */
[----:B------:R-:W1:Y:S01]  /*3050*/  MUFU.RCP R19, R19 ;  /* 0x0000001300137308 */ /* 0x000e620000001000 */
[----:B------:R-:W-:-:S03]  /*3060*/  FSEL R15, R110, 1, P6 ;  /* 0x3f8000006e0f7808 */ /* 0x000fc60003000000 */
[----:B------:R-:W-:Y:S01]  /*3070*/  @P6 FMUL R14, R14, 0.25 ;  /* 0x3e8000000e0e6820 */ /* 0x000fe20000400000 */
[----:B------:R-:W-:Y:S01]  /*3080*/  FSETP.GEU.AND P6, PT, R18, 1.175494350822287508e-38, PT ;  /* 0x008000001200780b */ /* 0x000fe20003fce000 */
[----:B------:R-:W-:Y:S01]  /*3090*/  @!P5 FMUL R22, R22, 16777216 ;  /* 0x4b8000001616d820 */ /* 0x000fe20000400000 */
[----:B------:R-:W-:Y:S02]  /*30a0*/  SEL R17, R40, RZ, P2 ;  /* 0x000000ff28117207 */ /* 0x000fe40001000000 */
[----:B------:R-:W-:-:S03]  /*30b0*/  SEL R44, R44, RZ, P2 ;  /* 0x000000ff2c2c7207 */ /* 0x000fc60001000000 */
[----:B------:R-:W-:Y:S02]  /*30c0*/  @P0 FMUL R18, R18, 0.25 ;  /* 0x3e80000012120820 */ /* 0x000fe40000400000 */
[----:B------:R-:W-:Y:S01]  /*30d0*/  FADD R17, R17, -R44 ;  /* 0x8000002c11117221 */ /* 0x000fe20000000000 */
[----:B-1----:R-:W-:Y:S01]  /*30e0*/  FMUL R22, R19, R22 ;  /* 0x0000001613167220 */ /* 0x002fe20000400000 */
[----:B------:R-:W-:Y:S02]  /*30f0*/  SEL R48, R48, RZ, P2 ;  /* 0x000000ff30307207 */ /* 0x000fe40001000000 */
[----:B------:R-:W-:Y:S01]  /*3100*/  @!P6 FMUL R18, R18, 16777216 ;  /* 0x4b8000001212e820 */ /* 0x000fe20000400000 */
[----:B------:R-:W-:Y:S01]  /*3110*/  SEL R21, R52, RZ, P2 ;  /* 0x000000ff34157207 */ /* 0x000fe20001000000 */
[----:B------:R-:W-:-:S04]  /*3120*/  FMUL R17, R22, R17 ;  /* 0x0000001116117220 */ /* 0x000fc80000400000 */
[----:B------:R-:W-:Y:S01]  /*3130*/  FFMA R17, R48, R17, R21 ;  /* 0x0000001130117223 */ /* 0x000fe20000000015 */
[----:B------:R-:W1:Y:S01]  /*3140*/  MUFU.RCP R18, R18 ;  /* 0x0000001200127308 */ /* 0x000e620000001000 */
[----:B------:R-:W-:Y:S01]  /*3150*/  @!P4 FMUL R14, R14, 16777216 ;  /* 0x4b8000000e0ec820 */ /* 0x000fe20000400000 */
[----:B------:R-:W-:Y:S01]  /*3160*/  @!P4 FMUL R15, R15, 16777216 ;  /* 0x4b8000000f0fc820 */ /* 0x000fe20000400000 */
[----:B------:R-:W-:Y:S02]  /*3170*/  FSEL R13, R121, 1, P0 ;  /* 0x3f800000790d7808 */ /* 0x000fe40000000000 */
[C---:B------:R-:W-:Y:S02]  /*3180*/  FSETP.GEU.AND P4, PT, R17.reuse, RZ, PT ;  /* 0x000000ff1100720b */ /* 0x040fe40003f8e000 */
[----:B------:R-:W-:Y:S02]  /*3190*/  SEL R60, R60, RZ, P3 ;  /* 0x000000ff3c3c7207 */ /* 0x000fe40001800000 */
[----:B------:R-:W-:Y:S01]  /*31a0*/  FSEL R21, R17, RZ, P4 ;  /* 0x000000ff11157208 */ /* 0x000fe20002000000 */
[----:B------:R-:W-:Y:S01]  /*31b0*/  @!P6 FMUL R13, R13, 16777216 ;  /* 0x4b8000000d0de820 */ /* 0x000fe20000400000 */
[----:B------:R-:W-:-:S03]  /*31c0*/  SEL R17, R56, RZ, P3 ;  /* 0x000000ff38117207 */ /* 0x000fc60001800000 */
[----:B-1----:R-:W-:Y:S02]  /*31d0*/  FMUL R22, R18, R13 ;  /* 0x0000000d12167220 */ /* 0x002fe40000400000 */
[----:B------:R-:W-:Y:S01]  /*31e0*/  FADD R17, R17, -R60 ;  /* 0x8000003c11117221 */ /* 0x000fe20000000000 */
[----:B------:R-:W-:Y:S01]  /*31f0*/  SEL R64, R64, RZ, P3 ;  /* 0x000000ff40407207 */ /* 0x000fe20001800000 */
[----:B------:R-:W1:Y:S01]  /*3200*/  MUFU.RCP R14, R14 ;  /* 0x0000000e000e7308 */ /* 0x000e620000001000 */
[----:B------:R-:W-:Y:S01]  /*3210*/  SEL R13, R72, RZ, P3 ;  /* 0x000000ff480d7207 */ /* 0x000fe20001800000 */
[----:B------:R-:W-:-:S04]  /*3220*/  FMUL R17, R22, R17 ;  /* 0x0000001116117220 */ /* 0x000fc80000400000 */
[----:B------:R-:W-:Y:S01]  /*3230*/  FFMA R17, R64, R17, R13 ;  /* 0x0000001140117223 */ /* 0x000fe2000000000d */
[----:B------:R-:W-:Y:S02]  /*3240*/  SEL R12, R12, RZ, P1 ;  /* 0x000000ff0c0c7207 */ /* 0x000fe40000800000 */
[----:B------:R-:W-:Y:S02]  /*3250*/  SEL R13, R16, RZ, P1 ;  /* 0x000000ff100d7207 */ /* 0x000fe40000800000 */
[----:B------:R-:W-:-:S04]  /*3260*/  FSETP.GEU.AND P4, PT, R17, RZ, PT ;  /* 0x000000ff1100720b */ /* 0x000fc80003f8e000 */
[----:B------:R-:W-:Y:S01]  /*3270*/  FSEL R105, R17, RZ, P4 ;  /* 0x000000ff11697208 */ /* 0x000fe20002000000 */
[----:B-1----:R-:W-:Y:S01]  /*3280*/  FMUL R15, R14, R15 ;  /* 0x0000000f0e0f7220 */ /* 0x002fe20000400000 */
[----:B------:R-:W-:Y:S01]  /*3290*/  ISETP.NE.AND P4, PT, R4, 0x180, PT ;  /* 0x000001800400780c */ /* 0x000fe20003f85270 */
[----:B------:R-:W-:Y:S01]  /*32a0*/  FADD R12, R12, -R13 ;  /* 0x8000000d0c0c7221 */ /* 0x000fe20000000000 */
[----:B------:R-:W-:Y:S02]  /*32b0*/  SEL R13, R20, RZ, P1 ;  /* 0x000000ff140d7207 */ /* 0x000fe40000800000 */
[----:B------:R-:W-:Y:S01]  /*32c0*/  SEL R24, R24, RZ, P1 ;  /* 0x000000ff18187207 */ /* 0x000fe20000800000 */
[----:B------:R-:W-:Y:S01]  /*32d0*/  FMUL R12, R15, R12 ;  /* 0x0000000c0f0c7220 */ /* 0x000fe20000400000 */
[----:B------:R-:W-:Y:S02]  /*32e0*/  ISETP.GE.U32.AND P5, PT, R6, 0x100, PT ;  /* 0x000001000600780c */ /* 0x000fe40003fa6070 */
[----:B------:R-:W-:Y:S01]  /*32f0*/  ISETP.GT.AND P6, PT, R3, 0x1bf, PT ;  /* 0x000001bf0300780c */ /* 0x000fe20003fc4270 */
[----:B------:R-:W-:Y:S01]  /*3300*/  FFMA R12, R13, R12, R24 ;  /* 0x0000000c0d0c7223 */ /* 0x000fe20000000018 */
[----:B------:R-:W-:-:S03]  /*3310*/  ISETP.NE.AND P0, PT, R98, RZ, PT ;  /* 0x000000ff6200720c */ /* 0x000fc60003f05270 */
[----:B------:R-:W-:Y:S02]  /*3320*/  @P4 FSEL R105, R21, RZ, P6 ;  /* 0x000000ff15694208 */ /* 0x000fe40003000000 */
[C---:B------:R-:W-:Y:S02]  /*3330*/  FSETP.GEU.AND P4, PT, R12.reuse, RZ, PT ;  /* 0x000000ff0c00720b */ /* 0x040fe40003f8e000 */
[----:B------:R-:W-:Y:S01]  /*3340*/  CS2R R14, SRZ ;  /* 0x00000000000e7805 */ /* 0x000fe2000001ff00 */
[----:B------:R-:W-:Y:S01]  /*3350*/  IMAD.WIDE R16, R5, 0x4, R76 ;  /* 0x0000000405107825 */ /* 0x000fe200078e024c */
[----:B------:R-:W-:Y:S02]  /*3360*/  @!P5 FSEL R105, R12, RZ, P4 ;  /* 0x000000ff0c69d208 */ /* 0x000fe40002000000 */
[----:B------:R-:W-:-:S06]  /*3370*/  CS2R R12, SRZ ;  /* 0x00000000000c7805 */ /* 0x000fcc000001ff00 */
[----:B------:R1:W2:Y:S01]  /*3380*/  @P0 LDG.E.EL.128 R12, desc[UR6][R16.64] ;  /* 0x00000006100c0981 */ /* 0x0002a2000c2e1d00 */
[----:B------:R-:W-:Y:S02]  /*3390*/  CS2R R18, SRZ ;  /* 0x0000000000127805 */ /* 0x000fe4000001ff00 */
[----:B------:R-:W-:Y:S02]  /*33a0*/  CS2R R20, SRZ ;  /* 0x0000000000147805 */ /* 0x000fe4000001ff00 */
[----:B------:R-:W-:Y:S01]  /*33b0*/  CS2R R22, SRZ ;  /* 0x0000000000167805 */ /* 0x000fe2000001ff00 */
[----:B0-----:R-:W-:Y:S01]  /*33c0*/  IMAD.WIDE R32, R5, 0x4, R94 ;  /* 0x0000000405207825 */ /* 0x001fe200078e025e */
[----:B------:R-:W-:Y:S02]  /*33d0*/  CS2R R24, SRZ ;  /* 0x0000000000187805 */ /* 0x000fe4000001ff00 */
[----:B------:R-:W-:Y:S02]  /*33e0*/  CS2R R26, SRZ ;  /* 0x00000000001a7805 */ /* 0x000fe4000001ff00 */
[----:B------:R-:W-:-:S02]  /*33f0*/  CS2R R28, SRZ ;  /* 0x00000000001c7805 */ /* 0x000fc4000001ff00 */
[----:B------:R-:W-:Y:S01]  /*3400*/  CS2R R30, SRZ ;  /* 0x00000000001e7805 */ /* 0x000fe2000001ff00 */
[----:B------:R-:W3:Y:S01]  /*3410*/  @P0 LDG.E.EL.128 R20, desc[UR6][R32.64] ;  /* 0x0000000620140981 */ /* 0x000ee2000c2e1d00 */
[----:B-1----:R-:W-:Y:S01]  /*3420*/  CS2R R16, SRZ ;  /* 0x0000000000107805 */ /* 0x002fe2000001ff00 */
[----:B------:R-:W-:Y:S01]  /*3430*/  IMAD.WIDE R34, R5, 0x4, R116 ;  /* 0x0000000405227825 */ /* 0x000fe200078e0274 */
[----:B------:R-:W-:Y:S02]  /*3440*/  CS2R R40, SRZ ;  /* 0x0000000000287805 */ /* 0x000fe4000001ff00 */
[----:B------:R-:W-:Y:S02]  /*3450*/  CS2R R42, SRZ ;  /* 0x00000000002a7805 */ /* 0x000fe4000001ff00 */
[----:B------:R-:W-:Y:S02]  /*3460*/  CS2R R52, SRZ ;  /* 0x0000000000347805 */ /* 0x000fe4000001ff00 */
[----:B------:R-:W-:Y:S01]  /*3470*/  CS2R R54, SRZ ;  /* 0x0000000000367805 */ /* 0x000fe2000001ff00 */
[----:B------:R-:W4:Y:S01]  /*3480*/  @P0 LDG.E.EL.128 R24, desc[UR6][R34.64] ;  /* 0x0000000622180981 */ /* 0x000f22000c2e1d00 */
[----:B------:R-:W-:-:S02]  /*3490*/  CS2R R56, SRZ ;  /* 0x0000000000387805 */ /* 0x000fc4000001ff00 */
[----:B------:R-:W-:Y:S02]  /*34a0*/  CS2R R58, SRZ ;  /* 0x00000000003a7805 */ /* 0x000fe4000001ff00 */
[----:B------:R-:W-:Y:S02]  /*34b0*/  CS2R R60, SRZ ;  /* 0x00000000003c7805 */ /* 0x000fe4000001ff00 */
[----:B------:R-:W-:Y:S02]  /*34c0*/  CS2R R62, SRZ ;  /* 0x00000000003e7805 */ /* 0x000fe4000001ff00 */
[----:B------:R-:W-:Y:S02]  /*34d0*/  CS2R R64, SRZ ;  /* 0x0000000000407805 */ /* 0x000fe4000001ff00 */
[----:B------:R-:W-:Y:S01]  /*34e0*/  CS2R R66, SRZ ;  /* 0x0000000000427805 */ /* 0x000fe2000001ff00 */
[----:B------:R-:W0:Y:S01]  /*34f0*/  LDC.64 R94, c[0x0][0x2c8] ;  /* 0x0000b200ff5e7b82 */ /* 0x000e220000000a00 */
[----:B--2---:R-:W-:-:S02]  /*3500*/  SEL R13, R13, RZ, P0 ;  /* 0x000000ff0d0d7207 */ /* 0x004fc40000000000 */
[----:B------:R-:W-:-:S03]  /*3510*/  SEL R12, R12, RZ, P0 ;  /* 0x000000ff0c0c7207 */ /* 0x000fc60000000000 */
[----:B------:R-:W-:Y:S02]  /*3520*/  FADD R13, R13, 9.9999997473787516356e-06 ;  /* 0x3727c5ac0d0d7421 */ /* 0x000fe40000000000 */
[----:B------:R-:W-:Y:S02]  /*3530*/  FADD R12, R12, 9.9999997473787516356e-06 ;  /* 0x3727c5ac0c0c7421 */ /* 0x000fe40000000000 */
[----:B------:R1:W-:Y:S02]  /*3540*/  MUFU.SQRT R38, R13 ;  /* 0x0000000d00267308 */ /* 0x0003e40000002000 */
[----:B-1----:R-:W-:-:S06]  /*3550*/  IMAD.IADD R13, R5, 0x1, R7 ;  /* 0x00000001050d7824 */ /* 0x002fcc00078e0207 */
[----:B------:R1:W2:Y:S02]  /*3560*/  MUFU.SQRT R36, R12 ;  /* 0x0000000c00247308 */ /* 0x0002a40000002000 */
[----:B-1----:R-:W-:-:S05]  /*3570*/  IMAD.WIDE R12, R13, 0x4, R124 ;  /* 0x000000040d0c7825 */ /* 0x002fca00078e027c */
[----:B------:R1:W5:Y:S02]  /*3580*/  @P0 LDG.E.EL.128 R16, desc[UR6][R12.64] ;  /* 0x000000060c100981 */ /* 0x000364000c2e1d00 */
[----:B-1----:R-:W-:-:S05]  /*3590*/  IMAD.WIDE R12, R5, 0x4, R108 ;  /* 0x00000004050c7825 */ /* 0x002fca00078e026c */
[----:B------:R1:W4:Y:S01]  /*35a0*/  @P0 LDG.E.EL.128 R28, desc[UR6][R12.64] ;  /* 0x000000060c1c0981 */ /* 0x000322000c2e1d00 */
[C---:B--2---:R-:W-:Y:S02]  /*35b0*/  FSETP.GT.AND P5, PT, R36.reuse, 8.50705917302346158658e+37, PT ;  /* 0x7e8000002400780b */ /* 0x044fe40003fa4000 */
[----:B------:R-:W-:-:S11]  /*35c0*/  FSETP.GEU.AND P4, PT, R36, 1.175494350822287508e-38, PT ;  /* 0x008000002400780b */ /* 0x000fd60003f8e000 */
[----:B------:R-:W-:-:S04]  /*35d0*/  @P5 FMUL R36, R36, 0.25 ;  /* 0x3e80000024245820 */ /* 0x000fc80000400000 */
[----:B------:R-:W-:-:S06]  /*35e0*/  @!P4 FMUL R36, R36, 16777216 ;  /* 0x4b8000002424c820 */ /* 0x000fcc0000400000 */
[----:B------:R-:W2:Y:S01]  /*35f0*/  MUFU.RCP R36, R36 ;  /* 0x0000002400247308 */ /* 0x000ea20000001000 */
[----:B------:R-:W-:Y:S01]  /*3600*/  FSEL R37, R110, 1, P5 ;  /* 0x3f8000006e257808 */ /* 0x000fe20002800000 */
[----:B-1----:R-:W-:Y:S01]  /*3610*/  VIADD R12, R70, 0xc ;  /* 0x0000000c460c7836 */ /* 0x002fe20000000000 */
[----:B---3--:R-:W-:-:S03]  /*3620*/  SEL R33, R20, RZ, P0 ;  /* 0x000000ff14217207 */ /* 0x008fc60000000000 */
[----:B------:R-:W-:Y:S01]  /*3630*/  @!P4 FMUL R37, R37, 16777216 ;  /* 0x4b8000002525c820 */ /* 0x000fe20000400000 */
[----:B------:R-:W-:-:S04]  /*3640*/  LEA.HI R13, R71, R12, RZ, 0x9 ;  /* 0x0000000c470d7211 */ /* 0x000fc800078f48ff */
[----:B------:R-:W-:Y:S01]  /*3650*/  LOP3.LUT R13, R13, 0xfffffe00, RZ, 0xc0, !PT ;  /* 0xfffffe000d0d7812 */ /* 0x000fe200078ec0ff */
[----:B--2---:R-:W-:-:S04]  /*3660*/  FMUL R37, R36, R37 ;  /* 0x0000002524257220 */ /* 0x004fc80000400000 */
[----:B------:R-:W-:Y:S01]  /*3670*/  IMAD.IADD R12, R12, 0x1, -R13 ;  /* 0x000000010c0c7824 */ /* 0x000fe200078e0a0d */
[----:B------:R-:W-:Y:S02]  /*3680*/  CS2R R34, SRZ ;  /* 0x0000000000227805 */ /* 0x000fe4000001ff00 */
[----:B-----5:R-:W-:-:S05]  /*3690*/  SEL R16, R16, RZ, P0 ;  /* 0x000000ff10107207 */ /* 0x020fca0000000000 */
[----:B------:R-:W-:Y:S01]  /*36a0*/  FADD R16, R16, -R33 ;  /* 0x8000002110107221 */ /* 0x000fe20000000000 */
[----:B----4-:R-:W-:-:S03]  /*36b0*/  SEL R33, R24, RZ, P0 ;  /* 0x000000ff18217207 */ /* 0x010fc60000000000 */
[----:B------:R-:W-:Y:S01]  /*36c0*/  FMUL R16, R37, R16 ;  /* 0x0000001025107220 */ /* 0x000fe20000400000 */
[----:B------:R-:W-:Y:S01]  /*36d0*/  SEL R28, R28, RZ, P0 ;  /* 0x000000ff1c1c7207 */ /* 0x000fe20000000000 */
[----:B------:R-:W-:-:S04]  /*36e0*/  IMAD.WIDE R36, R12, 0x4, R86 ;  /* 0x000000040c247825 */ /* 0x000fc800078e0256 */
[----:B------:R-:W-:Y:S01]  /*36f0*/  FFMA R16, R33, R16, R28 ;  /* 0x0000001021107223 */ /* 0x000fe2000000001c */
[----:B------:R-:W-:-:S06]  /*3700*/  CS2R R32, SRZ ;  /* 0x0000000000207805 */ /* 0x000fcc000001ff00 */
[----:B------:R1:W2:Y:S01]  /*3710*/  @P3 LDG.E.EL.128 R32, desc[UR6][R36.64+-0x600] ;  /* 0xfffa000624203981 */ /* 0x0002a2000c2e1d00 */
[C---:B------:R-:W-:Y:S02]  /*3720*/  FSETP.GT.AND P5, PT, R38.reuse, 8.50705917302346158658e+37, PT ;  /* 0x7e8000002600780b */ /* 0x040fe40003fa4000 */
[----:B------:R-:W-:Y:S02]  /*3730*/  FSETP.GEU.AND P6, PT, R38, 1.175494350822287508e-38, PT ;  /* 0x008000002600780b */ /* 0x000fe40003fce000 */
[----:B------:R-:W-:-:S09]  /*3740*/  FSEL R39, R110, 1, P5 ;  /* 0x3f8000006e277808 */ /* 0x000fd20002800000 */
[----:B------:R-:W-:Y:S01]  /*3750*/  @P5 FMUL R38, R38, 0.25 ;  /* 0x3e80000026265820 */ /* 0x000fe20000400000 */
[----:B------:R-:W-:-:S03]  /*3760*/  ISETP.GE.AND P5, PT, R9, 0x80, PT ;  /* 0x000000800900780c */ /* 0x000fc60003fa6270 */
[----:B------:R-:W-:Y:S01]  /*3770*/  @!P6 FMUL R38, R38, 16777216 ;  /* 0x4b8000002626e820 */ /* 0x000fe20000400000 */
[----:B------:R-:W-:-:S05]  /*3780*/  FSETP.GEU.AND P4, PT, R16, RZ, PT ;  /* 0x000000ff1000720b */ /* 0x000fca0003f8e000 */
[----:B------:R-:W3:Y:S01]  /*3790*/  MUFU.RCP R38, R38 ;  /* 0x0000002600267308 */ /* 0x000ee20000001000 */
[----:B------:R-:W-:Y:S01]  /*37a0*/  SEL R13, R17, RZ, P0 ;  /* 0x000000ff110d7207 */ /* 0x000fe20000000000 */
[----:B------:R-:W-:Y:S02]  /*37b0*/  @!P6 FMUL R39, R39, 16777216 ;  /* 0x4b8000002727e820 */ /* 0x000fe40000400000 */
[----:B------:R-:W-:Y:S02]  /*37c0*/  @!P5 FSEL R105, R16, RZ, P4 ;  /* 0x000000ff1069d208 */ /* 0x000fe40002000000 */
[----:B------:R-:W-:Y:S02]  /*37d0*/  SEL R16, R21, RZ, P0 ;  /* 0x000000ff15107207 */ /* 0x000fe40000000000 */
[----:B------:R-:W-:-:S03]  /*37e0*/  SEL R29, R29, RZ, P0 ;  /* 0x000000ff1d1d7207 */ /* 0x000fc60000000000 */
[----:B------:R-:W-:Y:S01]  /*37f0*/  FADD R13, R13, -R16 ;  /* 0x800000100d0d7221 */ /* 0x000fe20000000000 */
[----:B------:R-:W-:Y:S01]  /*3800*/  SEL R16, R25, RZ, P0 ;  /* 0x000000ff19107207 */ /* 0x000fe20000000000 */
[----:B---3--:R-:W-:Y:S01]  /*3810*/  FMUL R28, R38, R39 ;  /* 0x00000027261c7220 */ /* 0x008fe20000400000 */
[----:B------:R-:W-:-:S03]  /*3820*/  ISETP.GE.AND P6, PT, R9, 0x80, PT ;  /* 0x000000800900780c */ /* 0x000fc60003fc6270 */
[----:B------:R-:W-:Y:S01]  /*3830*/  FMUL R13, R28, R13 ;  /* 0x0000000d1c0d7220 */ /* 0x000fe20000400000 */
[----:B------:R-:W-:-:S03]  /*3840*/  VIADD R70, R70, 0x8 ;  /* 0x0000000846467836 */ /* 0x000fc60000000000 */
[----:B------:R-:W-:Y:S02]  /*3850*/  FFMA R13, R16, R13, R29 ;  /* 0x0000000d100d7223 */ /* 0x000fe4000000001d */
[----:B------:R-:W-:Y:S02]  /*3860*/  LEA.HI R71, R71, R70, RZ, 0x9 ;  /* 0x0000004647477211 */ /* 0x000fe400078f48ff */
[----:B-1----:R-:W-:Y:S02]  /*3870*/  CS2R R36, SRZ ;  /* 0x0000000000247805 */ /* 0x002fe4000001ff00 */
[----:B------:R-:W-:Y:S01]  /*3880*/  CS2R R38, SRZ ;  /* 0x0000000000267805 */ /* 0x000fe2000001ff00 */
[----:B------:R-:W-:-:S05]  /*3890*/  IMAD.WIDE R28, R12, 0x4, R80 ;  /* 0x000000040c1c7825 */ /* 0x000fca00078e0250 */
[----:B------:R1:W3:Y:S02]  /*38a0*/  @P1 LDG.E.EL.128 R36, desc[UR6][R28.64+-0x200] ;  /* 0xfffe00061c241981 */ /* 0x0002e4000c2e1d00 */
[----:B-1----:R-:W-:-:S05]  /*38b0*/  IMAD.WIDE R28, R12, 0x4, R82 ;  /* 0x000000040c1c7825 */ /* 0x002fca00078e0252 */
[----:B------:R-:W4:Y:S01]  /*38c0*/  @P3 LDG.E.EL.128 R56, desc[UR6][R28.64+-0x600] ;  /* 0xfffa00061c383981 */ /* 0x000f22000c2e1d00 */
[----:B--2---:R-:W-:-:S05]  /*38d0*/  SEL R32, R32, RZ, P3 ;  /* 0x000000ff20207207 */ /* 0x004fca0001800000 */
[----:B------:R-:W-:-:S04]  /*38e0*/  FADD R32, R32, 9.9999997473787516356e-06 ;  /* 0x3727c5ac20207421 */ /* 0x000fc80000000000 */
[----:B------:R-:W1:Y:S02]  /*38f0*/  MUFU.SQRT R20, R32 ;  /* 0x0000002000147308 */ /* 0x000e640000002000 */
[C---:B-1----:R-:W-:Y:S02]  /*3900*/  FSETP.GT.AND P5, PT, R20.reuse, 8.50705917302346158658e+37, PT ;  /* 0x7e8000001400780b */ /* 0x042fe40003fa4000 */
[----:B------:R-:W-:Y:S02]  /*3910*/  FSETP.GEU.AND P4, PT, R20, 1.175494350822287508e-38, PT ;  /* 0x008000001400780b */ /* 0x000fe40003f8e000 */
[----:B------:R-:W-:-:S09]  /*3920*/  FSEL R24, R121, 1, P5 ;  /* 0x3f80000079187808 */ /* 0x000fd20002800000 */
[----:B------:R-:W-:Y:S01]  /*3930*/  @P5 FMUL R20, R20, 0.25 ;  /* 0x3e80000014145820 */ /* 0x000fe20000400000 */
[----:B------:R-:W-:-:S04]  /*3940*/  FSETP.GEU.AND P5, PT, R13, RZ, PT ;  /* 0x000000ff0d00720b */ /* 0x000fc80003fae000 */
[----:B------:R-:W-:Y:S02]  /*3950*/  @!P6 FSEL R104, R13, RZ, P5 ;  /* 0x000000ff0d68e208 */ /* 0x000fe40002800000 */
[----:B------:R-:W-:-:S05]  /*3960*/  LOP3.LUT R13, R71, 0xfffffe00, RZ, 0xc0, !PT ;  /* 0xfffffe00470d7812 */ /* 0x000fca00078ec0ff */
[----:B------:R-:W-:-:S04]  /*3970*/  IMAD.IADD R13, R70, 0x1, -R13 ;  /* 0x00000001460d7824 */ /* 0x000fc800078e0a0d */
[----:B------:R-:W-:-:S05]  /*3980*/  IMAD.WIDE R16, R13, 0x4, R76 ;  /* 0x000000040d107825 */ /* 0x000fca00078e024c */
[----:B------:R1:W2:Y:S02]  /*3990*/  @P0 LDG.E.EL.128 R40, desc[UR6][R16.64] ;  /* 0x0000000610280981 */ /* 0x0002a4000c2e1d00 */
[--C-:B-1----:R-:W-:Y:S02]  /*39a0*/  IMAD.IADD R16, R13, 0x1, R69.reuse ;  /* 0x000000010d107824 */ /* 0x102fe400078e0245 */
[----:B------:R-:W-:Y:S02]  /*39b0*/  IMAD.IADD R69, R12, 0x1, R69 ;  /* 0x000000010c457824 */ /* 0x000fe400078e0245 */
[----:B------:R-:W-:Y:S02]  /*39c0*/  VIADD R17, R16, 0xfffffe80 ;  /* 0xfffffe8010117836 */ /* 0x000fe40000000000 */
[----:B------:R-:W-:Y:S02]  /*39d0*/  VIADD R69, R69, 0xfffffe80 ;  /* 0xfffffe8045457836 */ /* 0x000fe40000000000 */
[----:B------:R-:W-:-:S04]  /*39e0*/  IMAD.WIDE R16, R17, 0x4, R78 ;  /* 0x0000000411107825 */ /* 0x000fc800078e024e */
[----:B------:R-:W-:Y:S01]  /*39f0*/  IMAD.WIDE R78, R69, 0x4, R78 ;  /* 0x00000004454e7825 */ /* 0x000fe200078e024e */
[----:B------:R1:W5:Y:S03]  /*3a00*/  @P3 LDG.E.EL.128 R60, desc[UR6][R16.64] ;  /* 0x00000006103c3981 */ /* 0x000366000c2e1d00 */
[C---:B------:R-:W-:Y:S01]  /*3a10*/  IMAD.WIDE R82, R13.reuse, 0x4, R82 ;  /* 0x000000040d527825 */ /* 0x040fe200078e0252 */
[----:B------:R0:W2:Y:S04]  /*3a20*/  @P3 LDG.E.EL.128 R52, desc[UR6][R78.64] ;  /* 0x000000064e343981 */ /* 0x0000a8000c2e1d00 */
[----:B------:R-:W3:Y:S01]  /*3a30*/  @P3 LDG.E.EL.128 R64, desc[UR6][R82.64+-0x600] ;  /* 0xfffa000652403981 */ /* 0x000ee2000c2e1d00 */
[----:B----4-:R-:W-:Y:S01]  /*3a40*/  SEL R21, R56, RZ, P3 ;  /* 0x000000ff38157207 */ /* 0x010fe20001800000 */
[----:B-1----:R-:W-:Y:S01]  /*3a50*/  IMAD.IADD R17, R13, 0x1, R68 ;  /* 0x000000010d117824 */ /* 0x002fe200078e0244 */
[----:B------:R-:W-:-:S02]  /*3a60*/  CS2R R44, SRZ ;  /* 0x00000000002c7805 */ /* 0x000fc4000001ff00 */
[----:B------:R-:W-:Y:S01]  /*3a70*/  CS2R R46, SRZ ;  /* 0x00000000002e7805 */ /* 0x000fe2000001ff00 */
[----:B------:R-:W-:-:S04]  /*3a80*/  IMAD.WIDE R76, R12, 0x4, R76 ;  /* 0x000000040c4c7825 */ /* 0x000fc800078e024c */
[----:B------:R-:W-:Y:S01]  /*3a90*/  VIADD R17, R17, 0xfffffe40 ;  /* 0xfffffe4011117836 */ /* 0x000fe20000000000 */
[----:B------:R1:W4:Y:S01]  /*3aa0*/  @P0 LDG.E.EL.128 R44, desc[UR6][R76.64] ;  /* 0x000000064c2c0981 */ /* 0x000322000c2e1d00 */
[----:B------:R-:W-:Y:S02]  /*3ab0*/  CS2R R72, SRZ ;  /* 0x0000000000487805 */ /* 0x000fe4000001ff00 */
[----:B------:R-:W-:Y:S01]  /*3ac0*/  CS2R R74, SRZ ;  /* 0x00000000004a7805 */ /* 0x000fe2000001ff00 */
[----:B------:R-:W-:Y:S01]  /*3ad0*/  IMAD.WIDE R86, R13, 0x4, R86 ;  /* 0x000000040d567825 */ /* 0x000fe200078e0256 */
[----:B0-----:R-:W-:Y:S02]  /*3ae0*/  CS2R R78, SRZ ;  /* 0x00000000004e7805 */ /* 0x001fe4000001ff00 */
[----:B-1----:R-:W-:Y:S02]  /*3af0*/  CS2R R76, SRZ ;  /* 0x00000000004c7805 */ /* 0x002fe4000001ff00 */
[----:B--2---:R-:W-:-:S02]  /*3b00*/  SEL R52, R52, RZ, P3 ;  /* 0x000000ff34347207 */ /* 0x004fc40001800000 */
[----:B-----5:R-:W-:-:S03]  /*3b10*/  SEL R62, R62, RZ, P3 ;  /* 0x000000ff3e3e7207 */ /* 0x020fc60001800000 */
[----:B------:R-:W-:Y:S01]  /*3b20*/  FADD R116, R52, -R21 ;  /* 0x8000001534747221 */ /* 0x000fe20000000000 */
[----:B---3--:R-:W-:Y:S02]  /*3b30*/  SEL R21, R66, RZ, P3 ;  /* 0x000000ff42157207 */ /* 0x008fe40001800000 */
[----:B------:R-:W-:-:S03]  /*3b40*/  SEL R28, R67, RZ, P3 ;  /* 0x000000ff431c7207 */ /* 0x000fc60001800000 */
[----:B------:R-:W-:Y:S01]  /*3b50*/  FADD R102, R62, -R21 ;  /* 0x800000153e667221 */ /* 0x000fe20000000000 */
[----:B------:R-:W-:Y:S01]  /*3b60*/  IMAD.IADD R21, R12, 0x1, R68 ;  /* 0x000000010c157824 */ /* 0x000fe200078e0244 */
[----:B------:R-:W-:Y:S02]  /*3b70*/  SEL R63, R63, RZ, P3 ;  /* 0x000000ff3f3f7207 */ /* 0x000fe40001800000 */
[----:B------:R-:W-:Y:S02]  /*3b80*/  SEL R16, R65, RZ, P3 ;  /* 0x000000ff41107207 */ /* 0x000fe40001800000 */
[----:B------:R-:W-:Y:S02]  /*3b90*/  SEL R61, R61, RZ, P3 ;  /* 0x000000ff3d3d7207 */ /* 0x000fe40001800000 */
[----:B------:R-:W-:Y:S02]  /*3ba0*/  SEL R60, R60, RZ, P3 ;  /* 0x000000ff3c3c7207 */ /* 0x000fe40001800000 */
[----:B------:R-:W-:Y:S01]  /*3bb0*/  SEL R107, R64, RZ, P3 ;  /* 0x000000ff406b7207 */ /* 0x000fe20001800000 */
[----:B------:R-:W-:-:S02]  /*3bc0*/  VIADD R21, R21, 0xfffffe40 ;  /* 0xfffffe4015157836 */ /* 0x000fc40000000000 */
[----:B------:R-:W-:Y:S01]  /*3bd0*/  FADD R101, R63, -R28 ;  /* 0x8000001c3f657221 */ /* 0x000fe20000000000 */
[----:B------:R-:W-:Y:S01]  /*3be0*/  FADD R103, R61, -R16 ;  /* 0x800000103d677221 */ /* 0x000fe20000000000 */
[----:B------:R-:W-:Y:S01]  /*3bf0*/  CS2R R62, SRZ ;  /* 0x00000000003e7805 */ /* 0x000fe2000001ff00 */
[----:B------:R-:W-:Y:S01]  /*3c00*/  FADD R107, R60, -R107 ;  /* 0x8000006b3c6b7221 */ /* 0x000fe20000000000 */
[----:B------:R-:W-:Y:S01]  /*3c10*/  CS2R R60, SRZ ;  /* 0x00000000003c7805 */ /* 0x000fe2000001ff00 */
[--C-:B------:R-:W-:Y:S01]  /*3c20*/  IMAD.WIDE R16, R17, 0x4, R84.reuse ;  /* 0x0000000411107825 */ /* 0x100fe200078e0254 */
[----:B------:R-:W-:Y:S02]  /*3c30*/  CS2R R64, SRZ ;  /* 0x0000000000407805 */ /* 0x000fe4000001ff00 */
[----:B------:R-:W-:Y:S01]  /*3c40*/  CS2R R66, SRZ ;  /* 0x0000000000427805 */ /* 0x000fe2000001ff00 */
[----:B------:R-:W-:Y:S01]  /*3c50*/  IMAD.WIDE R84, R21, 0x4, R84 ;  /* 0x0000000415547825 */ /* 0x000fe200078e0254 */
[----:B------:R0:W2:Y:S03]  /*3c60*/  @P3 LDG.E.EL.128 R60, desc[UR6][R86.64+-0x600] ;  /* 0xfffa0006563c3981 */ /* 0x0000a6000c2e1d00 */
[--C-:B------:R-:W-:Y:S01]  /*3c70*/  IMAD.WIDE R28, R12, 0x4, R88.reuse ;  /* 0x000000040c1c7825 */ /* 0x100fe200078e0258 */
[----:B------:R1:W3:Y:S03]  /*3c80*/  @P2 LDG.E.EL.128 R64, desc[UR6][R84.64] ;  /* 0x0000000654402981 */ /* 0x0002e6000c2e1d00 */
[----:B------:R-:W-:Y:S01]  /*3c90*/  IMAD.WIDE R88, R13, 0x4, R88 ;  /* 0x000000040d587825 */ /* 0x000fe200078e0258 */
[----:B------:R5:W3:Y:S01]  /*3ca0*/  @P2 LDG.E.EL.128 R72, desc[UR6][R16.64] ;  /* 0x0000000610482981 */ /* 0x000ae2000c2e1d00 */
[----:B0-----:R-:W-:-:S03]  /*3cb0*/  CS2R R86, SRZ ;  /* 0x0000000000567805 */ /* 0x001fc6000001ff00 */
[----:B------:R0:W3:Y:S01]  /*3cc0*/  @P2 LDG.E.EL.128 R76, desc[UR6][R88.64+-0x700] ;  /* 0xfff90006584c2981 */ /* 0x0000e2000c2e1d00 */
[----:B-1----:R-:W-:Y:S01]  /*3cd0*/  CS2R R84, SRZ ;  /* 0x0000000000547805 */ /* 0x002fe2000001ff00 */
[----:B-----5:R-:W-:-:S04]  /*3ce0*/  IMAD.WIDE R16, R12, 0x4, R90 ;  /* 0x000000040c107825 */ /* 0x020fc800078e025a */
[----:B------:R-:W-:-:S04]  /*3cf0*/  IMAD.WIDE R90, R13, 0x4, R90 ;  /* 0x000000040d5a7825 */ /* 0x000fc800078e025a */
[----:B0-----:R-:W-:Y:S01]  /*3d00*/  IMAD.WIDE R88, R9, 0x4, R94 ;  /* 0x0000000409587825 */ /* 0x001fe200078e025e */
[----:B------:R-:W5:Y:S05]  /*3d10*/  @P2 LDG.E.EL.128 R84, desc[UR6][R90.64+-0x700] ;  /* 0xfff900065a542981 */ /* 0x000f6a000c2e1d00 */
[----:B------:R-:W3:Y:S01]  /*3d20*/  LDG.E.EL.128 R88, desc[UR6][R88.64] ;  /* 0x0000000658587981 */ /* 0x000ee2000c2e1d00 */
[----:B------:R-:W-:Y:S02]  /*3d30*/  CS2R R48, SRZ ;  /* 0x0000000000307805 */ /* 0x000fe4000001ff00 */
[----:B------:R-:W-:Y:S01]  /*3d40*/  CS2R R50, SRZ ;  /* 0x0000000000327805 */ /* 0x000fe2000001ff00 */
[----:B------:R-:W-:Y:S01]  /*3d50*/  IMAD.WIDE R80, R13, 0x4, R80 ;  /* 0x000000040d507825 */ /* 0x000fe200078e0250 */
[----:B------:R-:W-:-:S04]  /*3d60*/  CS2R R82, SRZ ;  /* 0x0000000000527805 */ /* 0x000fc8000001ff00 */
[----:B------:R0:W4:Y:S01]  /*3d70*/  @P1 LDG.E.EL.128 R48, desc[UR6][R80.64+-0x200] ;  /* 0xfffe000650301981 */ /* 0x000122000c2e1d00 */
[----:B------:R-:W-:Y:S01]  /*3d80*/  @!P4 FMUL R20, R20, 16777216 ;  /* 0x4b8000001414c820 */ /* 0x000fe20000400000 */
[----:B0-----:R-:W-:-:S06]  /*3d90*/  CS2R R80, SRZ ;  /* 0x0000000000507805 */ /* 0x001fcc000001ff00 */
[----:B------:R0:W4:Y:S02]  /*3da0*/  @P2 LDG.E.EL.128 R80, desc[UR6][R16.64+-0x700] ;  /* 0xfff9000610502981 */ /* 0x000124000c2e1d00 */
[----:B0-----:R-:W0:Y:S01]  /*3db0*/  MUFU.RCP R17, R20 ;  /* 0x0000001400117308 */ /* 0x001e220000001000 */
[----:B------:R-:W-:-:S04]  /*3dc0*/  @!P4 FMUL R24, R24, 16777216 ;  /* 0x4b8000001818c820 */ /* 0x000fc80000400000 */
[----:B0-----:R-:W-:Y:S01]  /*3dd0*/  FMUL R24, R17, R24 ;  /* 0x0000001811187220 */ /* 0x001fe20000400000 */
[----:B------:R-:W-:Y:S02]  /*3de0*/  CS2R R68, SRZ ;  /* 0x0000000000447805 */ /* 0x000fe4000001ff00 */
[----:B------:R-:W-:-:S06]  /*3df0*/  CS2R R70, SRZ ;  /* 0x0000000000467805 */ /* 0x000fcc000001ff00 */
[----:B------:R0:W4:Y:S01]  /*3e00*/  @P2 LDG.E.EL.128 R68, desc[UR6][R28.64+-0x700] ;  /* 0xfff900061c442981 */ /* 0x000122000c2e1d00 */
[----:B------:R-:W-:Y:S01]  /*3e10*/  FMUL R116, R24, R116 ;  /* 0x0000007418747220 */ /* 0x000fe20000400000 */
[----:B------:R-:W-:Y:S02]  /*3e20*/  SEL R14, R14, RZ, P0 ;  /* 0x000000ff0e0e7207 */ /* 0x000fe40000000000 */
[----:B--2---:R-:W-:-:S05]  /*3e30*/  SEL R17, R60, RZ, P3 ;  /* 0x000000ff3c117207 */ /* 0x004fca0001800000 */
[----:B------:R-:W-:-:S04]  /*3e40*/  FADD R17, R17, 9.9999997473787516356e-06 ;  /* 0x3727c5ac11117421 */ /* 0x000fc80000000000 */
[----:B------:R-:W-:Y:S01]  /*3e50*/  MUFU.SQRT R20, R17 ;  /* 0x0000001100147308 */ /* 0x000fe20000002000 */
[----:B---3--:R-:W-:-:S07]  /*3e60*/  FADD R21, R90, 9.9999997473787516356e-06 ;  /* 0x3727c5ac5a157421 */ /* 0x008fce0000000000 */
[----:B------:R-:W1:Y:S02]  /*3e70*/  MUFU.SQRT R16, R21 ;  /* 0x0000001500107308 */ /* 0x000e640000002000 */
[C---:B-1----:R-:W-:Y:S02]  /*3e80*/  FSETP.GT.AND P5, PT, R16.reuse, 8.50705917302346158658e+37, PT ;  /* 0x7e8000001000780b */ /* 0x042fe40003fa4000 */
[----:B------:R-:W-:Y:S02]  /*3e90*/  FSETP.GEU.AND P4, PT, R16, 1.175494350822287508e-38, PT ;  /* 0x008000001000780b */ /* 0x000fe40003f8e000 */
[----:B------:R-:W-:Y:S02]  /*3ea0*/  FSEL R99, R121, 1, P5 ;  /* 0x3f80000079637808 */ /* 0x000fe40002800000 */
[----:B------:R-:W-:-:S07]  /*3eb0*/  FSETP.GEU.AND P6, PT, R20, 1.175494350822287508e-38, PT ;  /* 0x008000001400780b */ /* 0x000fce0003fce000 */
[----:B------:R-:W-:Y:S01]  /*3ec0*/  @P5 FMUL R16, R16, 0.25 ;  /* 0x3e80000010105820 */ /* 0x000fe20000400000 */
[----:B------:R-:W-:Y:S01]  /*3ed0*/  FSETP.GT.AND P5, PT, R20, 8.50705917302346158658e+37, PT ;  /* 0x7e8000001400780b */ /* 0x000fe20003fa4000 */
[----:B------:R-:W-:-:S12]  /*3ee0*/  FADD R91, R91, 9.9999997473787516356e-06 ;  /* 0x3727c5ac5b5b7421 */ /* 0x000fd80000000000 */
[----:B------:R-:W-:-:S04]  /*3ef0*/  @P5 FMUL R20, R20, 0.25 ;  /* 0x3e80000014145820 */ /* 0x000fc80000400000 */
[----:B------:R-:W-:Y:S01]  /*3f00*/  @!P6 FMUL R20, R20, 16777216 ;  /* 0x4b8000001414e820 */ /* 0x000fe20000400000 */
[----:B------:R-:W1:Y:S01]  /*3f10*/  MUFU.SQRT R17, R91 ;  /* 0x0000005b00117308 */ /* 0x000e620000002000 */
[----:B------:R-:W-:-:S07]  /*3f20*/  FSEL R21, R121, 1, P5 ;  /* 0x3f80000079157808 */ /* 0x000fce0002800000 */
[----:B------:R-:W2:Y:S01]  /*3f30*/  MUFU.RCP R20, R20 ;  /* 0x0000001400147308 */ /* 0x000ea20000001000 */
[----:B------:R-:W-:Y:S01]  /*3f40*/  SEL R25, R61, RZ, P3 ;  /* 0x000000ff3d197207 */ /* 0x000fe20001800000 */
[----:B------:R-:W-:-:S04]  /*3f50*/  @!P6 FMUL R21, R21, 16777216 ;  /* 0x4b8000001515e820 */ /* 0x000fc80000400000 */
[----:B------:R-:W-:Y:S01]  /*3f60*/  FADD R25, R25, 9.9999997473787516356e-06 ;  /* 0x3727c5ac19197421 */ /* 0x000fe20000000000 */
[----:B-1----:R-:W-:Y:S01]  /*3f70*/  FSETP.GT.AND P5, PT, R17, 8.50705917302346158658e+37, PT ;  /* 0x7e8000001100780b */ /* 0x002fe20003fa4000 */
[----:B--2---:R-:W-:Y:S02]  /*3f80*/  FMUL R20, R20, R21 ;  /* 0x0000001514147220 */ /* 0x004fe40000400000 */
[----:B------:R-:W1:Y:S01]  /*3f90*/  MUFU.SQRT R21, R25 ;  /* 0x0000001900157308 */ /* 0x000e620000002000 */
[----:B------:R-:W-:Y:S01]  /*3fa0*/  @!P4 FMUL R16, R16, 16777216 ;  /* 0x4b8000001010c820 */ /* 0x000fe20000400000 */
[----:B------:R-:W-:Y:S01]  /*3fb0*/  @!P4 FMUL R99, R99, 16777216 ;  /* 0x4b8000006363c820 */ /* 0x000fe20000400000 */
[----:B------:R-:W-:-:S07]  /*3fc0*/  FSETP.GEU.AND P4, PT, R17, 1.175494350822287508e-38, PT ;  /* 0x008000001100780b */ /* 0x000fce0003f8e000 */
[----:B------:R-:W-:Y:S01]  /*3fd0*/  @P5 FMUL R17, R17, 0.25 ;  /* 0x3e80000011115820 */ /* 0x000fe20000400000 */
[----:B------:R-:W-:Y:S02]  /*3fe0*/  FSEL R98, R121, 1, P5 ;  /* 0x3f80000079627808 */ /* 0x000fe40002800000 */
[C---:B-1----:R-:W-:Y:S02]  /*3ff0*/  FSETP.GT.AND P5, PT, R21.reuse, 8.50705917302346158658e+37, PT ;  /* 0x7e8000001500780b */ /* 0x042fe40003fa4000 */
[----:B------:R-:W-:-:S11]  /*4000*/  FSETP.GEU.AND P6, PT, R21, 1.175494350822287508e-38, PT ;  /* 0x008000001500780b */ /* 0x000fd60003fce000 */
[----:B------:R-:W-:-:S04]  /*4010*/  @P5 FMUL R21, R21, 0.25 ;  /* 0x3e80000015155820 */ /* 0x000fc80000400000 */
[----:B------:R-:W-:Y:S01]  /*4020*/  @!P6 FMUL R21, R21, 16777216 ;  /* 0x4b8000001515e820 */ /* 0x000fe20000400000 */
[----:B------:R-:W-:Y:S01]  /*4030*/  FADD R88, R88, 9.9999997473787516356e-06 ;  /* 0x3727c5ac58587421 */ /* 0x000fe20000000000 */
[----:B------:R-:W-:-:S04]  /*4040*/  FMUL R107, R20, R107 ;  /* 0x0000006b146b7220 */ /* 0x000fc80000400000 */
[----:B------:R-:W1:Y:S01]  /*4050*/  MUFU.RCP R21, R21 ;  /* 0x0000001500157308 */ /* 0x000e620000001000 */
[----:B------:R-:W-:-:S07]  /*4060*/  FSEL R24, R121, 1, P5 ;  /* 0x3f80000079187808 */ /* 0x000fce0002800000 */
[----:B------:R-:W2:Y:S01]  /*4070*/  MUFU.SQRT R20, R88 ;  /* 0x0000005800147308 */ /* 0x000ea20000002000 */
[----:B------:R-:W-:Y:S01]  /*4080*/  @!P6 FMUL R24, R24, 16777216 ;  /* 0x4b8000001818e820 */ /* 0x000fe20000400000 */
[----:B------:R-:W-:-:S03]  /*4090*/  FADD R89, R89, 9.9999997473787516356e-06 ;  /* 0x3727c5ac59597421 */ /* 0x000fc60000000000 */
[----:B-1----:R-:W-:-:S03]  /*40a0*/  FMUL R24, R21, R24 ;  /* 0x0000001815187220 */ /* 0x002fc60000400000 */
[----:B------:R-:W1:Y:S01]  /*40b0*/  MUFU.SQRT R21, R89 ;  /* 0x0000005900157308 */ /* 0x000e620000002000 */
[----:B------:R-:W-:Y:S01]  /*40c0*/  FMUL R103, R24, R103 ;  /* 0x0000006718677220 */ /* 0x000fe20000400000 */
[----:B------:R-:W-:Y:S02]  /*40d0*/  SEL R24, R62, RZ, P3 ;  /* 0x000000ff3e187207 */ /* 0x000fe40001800000 */
[----:B--2---:R-:W-:-:S03]  /*40e0*/  FSETP.GT.AND P5, PT, R20, 8.50705917302346158658e+37, PT ;  /* 0x7e8000001400780b */ /* 0x004fc60003fa4000 */
[----:B------:R-:W-:Y:S01]  /*40f0*/  FADD R24, R24, 9.9999997473787516356e-06 ;  /* 0x3727c5ac18187421 */ /* 0x000fe20000000000 */
[----:B------:R-:W-:Y:S01]  /*4100*/  @!P4 FMUL R17, R17, 16777216 ;  /* 0x4b8000001111c820 */ /* 0x000fe20000400000 */
[----:B------:R-:W-:Y:S01]  /*4110*/  @!P4 FMUL R98, R98, 16777216 ;  /* 0x4b8000006262c820 */ /* 0x000fe20000400000 */
[----:B------:R-:W-:Y:S01]  /*4120*/  FSETP.GEU.AND P4, PT, R20, 1.175494350822287508e-38, PT ;  /* 0x008000001400780b */ /* 0x000fe20003f8e000 */
[----:B------:R-:W2:Y:S01]  /*4130*/  MUFU.SQRT R32, R24 ;  /* 0x0000001800207308 */ /* 0x000ea20000002000 */
[----:B------:R-:W-:Y:S02]  /*4140*/  FSEL R97, R121, 1, P5 ;  /* 0x3f80000079617808 */ /* 0x000fe40002800000 */
[----:B0-----:R-:W-:-:S03]  /*4150*/  SEL R29, R63, RZ, P3 ;  /* 0x000000ff3f1d7207 */ /* 0x001fc60001800000 */
[----:B------:R-:W-:Y:S01]  /*4160*/  @P5 FMUL R20, R20, 0.25 ;  /* 0x3e80000014145820 */ /* 0x000fe20000400000 */
[----:B-1----:R-:W-:Y:S01]  /*4170*/  FSETP.GT.AND P5, PT, R21, 8.50705917302346158658e+37, PT ;  /* 0x7e8000001500780b */ /* 0x002fe20003fa4000 */
[----:B------:R-:W-:-:S04]  /*4180*/  FADD R29, R29, 9.9999997473787516356e-06 ;  /* 0x3727c5ac1d1d7421 */ /* 0x000fc80000000000 */
[----:B------:R-:W-:Y:S01]  /*4190*/  @!P4 FMUL R20, R20, 16777216 ;  /* 0x4b8000001414c820 */ /* 0x000fe20000400000 */
[----:B------:R-:W-:Y:S01]  /*41a0*/  @!P4 FMUL R97, R97, 16777216 ;  /* 0x4b8000006161c820 */ /* 0x000fe20000400000 */
[----:B------:R-:W0:Y:S01]  /*41b0*/  MUFU.SQRT R24, R29 ;  /* 0x0000001d00187308 */ /* 0x000e220000002000 */
[C---:B--2---:R-:W-:Y:S02]  /*41c0*/  FSETP.GT.AND P4, PT, R32.reuse, 8.50705917302346158658e+37, PT ;  /* 0x7e8000002000780b */ /* 0x044fe40003f84000 */
[----:B------:R-:W-:Y:S02]  /*41d0*/  FSETP.GEU.AND P6, PT, R21, 1.175494350822287508e-38, PT ;  /* 0x008000001500780b */ /* 0x000fe40003fce000 */
[----:B------:R-:W-:Y:S01]  /*41e0*/  FSEL R96, R121, 1, P5 ;  /* 0x3f80000079607808 */ /* 0x000fe20002800000 */
[----:B------:R-:W-:Y:S01]  /*41f0*/  @P5 FMUL R21, R21, 0.25 ;  /* 0x3e80000015155820 */ /* 0x000fe20000400000 */
[----:B------:R-:W-:Y:S02]  /*4200*/  FSETP.GEU.AND P5, PT, R32, 1.175494350822287508e-38, PT ;  /* 0x008000002000780b */ /* 0x000fe40003fae000 */
[----:B------:R-:W-:-:S05]  /*4210*/  FSEL R25, R121, 1, P4 ;  /* 0x3f80000079197808 */ /* 0x000fca0002000000 */
[----:B------:R-:W-:Y:S01]  /*4220*/  @P4 FMUL R32, R32, 0.25 ;  /* 0x3e80000020204820 */ /* 0x000fe20000400000 */
[----:B0-----:R-:W-:-:S05]  /*4230*/  FSETP.GT.AND P4, PT, R24, 8.50705917302346158658e+37, PT ;  /* 0x7e8000001800780b */ /* 0x001fca0003f84000 */
[----:B------:R-:W-:Y:S01]  /*4240*/  @!P5 FMUL R32, R32, 16777216 ;  /* 0x4b8000002020d820 */ /* 0x000fe20000400000 */
[----:B------:R-:W-:Y:S01]  /*4250*/  @!P5 FMUL R25, R25, 16777216 ;  /* 0x4b8000001919d820 */ /* 0x000fe20000400000 */
[----:B------:R-:W-:-:S06]  /*4260*/  FSETP.GEU.AND P5, PT, R24, 1.175494350822287508e-38, PT ;  /* 0x008000001800780b */ /* 0x000fcc0003fae000 */
[----:B------:R-:W-:-:S07]  /*4270*/  @P4 FMUL R24, R24, 0.25 ;  /* 0x3e80000018184820 */ /* 0x000fce0000400000 */
[----:B------:R-:W-:-:S06]  /*4280*/  @!P5 FMUL R24, R24, 16777216 ;  /* 0x4b8000001818d820 */ /* 0x000fcc0000400000 */
[----:B------:R-:W0:Y:S01]  /*4290*/  MUFU.RCP R24, R24 ;  /* 0x0000001800187308 */ /* 0x000e220000001000 */
[----:B------:R-:W-:-:S05]  /*42a0*/  FSEL R28, R121, 1, P4 ;  /* 0x3f800000791c7808 */ /* 0x000fca0002000000 */
[----:B------:R-:W-:Y:S02]  /*42b0*/  @!P5 FMUL R28, R28, 16777216 ;  /* 0x4b8000001c1cd820 */ /* 0x000fe40000400000 */
[----:B------:R-:W1:Y:S02]  /*42c0*/  MUFU.RCP R32, R32 ;  /* 0x0000002000207308 */ /* 0x000e640000001000 */
[----:B0-----:R-:W-:Y:S01]  /*42d0*/  FMUL R24, R24, R28 ;  /* 0x0000001c18187220 */ /* 0x001fe20000400000 */
[----:B------:R-:W-:-:S05]  /*42e0*/  FADD R28, R14, 9.9999997473787516356e-06 ;  /* 0x3727c5ac0e1c7421 */ /* 0x000fca0000000000 */
[----:B------:R-:W0:Y:S01]  /*42f0*/  MUFU.SQRT R14, R28 ;  /* 0x0000001c000e7308 */ /* 0x000e220000002000 */
[----:B------:R-:W-:Y:S01]  /*4300*/  SEL R15, R15, RZ, P0 ;  /* 0x000000ff0f0f7207 */ /* 0x000fe20000000000 */
[----:B-1----:R-:W-:-:S04]  /*4310*/  FMUL R25, R32, R25 ;  /* 0x0000001920197220 */ /* 0x002fc80000400000 */
[----:B------:R-:W-:Y:S01]  /*4320*/  FMUL R102, R25, R102 ;  /* 0x0000006619667220 */ /* 0x000fe20000400000 */
[----:B------:R-:W-:-:S04]  /*4330*/  FADD R25, R15, 9.9999997473787516356e-06 ;  /* 0x3727c5ac0f197421 */ /* 0x000fc80000000000 */
[----:B------:R-:W1:Y:S01]  /*4340*/  MUFU.SQRT R15, R25 ;  /* 0x00000019000f7308 */ /* 0x000e620000002000 */
[----:B0-----:R-:W-:Y:S02]  /*4350*/  FSETP.GT.AND P5, PT, R14, 8.50705917302346158658e+37, PT ;  /* 0x7e8000000e00780b */ /* 0x001fe40003fa4000 */
[----:B------:R-:W-:Y:S01]  /*4360*/  SEL R28, R40, RZ, P0 ;  /* 0x000000ff281c7207 */ /* 0x000fe20000000000 */
[----:B------:R-:W-:Y:S01]  /*4370*/  FMUL R101, R24, R101 ;  /* 0x0000006518657220 */ /* 0x000fe20000400000 */
[----:B------:R-:W-:-:S03]  /*4380*/  FSETP.GEU.AND P4, PT, R14, 1.175494350822287508e-38, PT ;  /* 0x008000000e00780b */ /* 0x000fc60003f8e000 */
[----:B------:R-:W-:Y:S01]  /*4390*/  FADD R28, R28, 9.9999997473787516356e-06 ;  /* 0x3727c5ac1c1c7421 */ /* 0x000fe20000000000 */
[----:B------:R-:W-:-:S03]  /*43a0*/  FSEL R95, R110, 1, P5 ;  /* 0x3f8000006e5f7808 */ /* 0x000fc60002800000 */
[----:B------:R-:W0:Y:S02]  /*43b0*/  MUFU.SQRT R24, R28 ;  /* 0x0000001c00187308 */ /* 0x000e240000002000 */
[----:B------:R-:W-:Y:S01]  /*43c0*/  @P5 FMUL R14, R14, 0.25 ;  /* 0x3e8000000e0e5820 */ /* 0x000fe20000400000 */
[----:B-1----:R-:W-:Y:S02]  /*43d0*/  FSETP.GT.AND P5, PT, R15, 8.50705917302346158658e+37, PT ;  /* 0x7e8000000f00780b */ /* 0x002fe40003fa4000 */
[----:B------:R-:W-:Y:S01]  /*43e0*/  SEL R29, R41, RZ, P0 ;  /* 0x000000ff291d7207 */ /* 0x000fe20000000000 */
[----:B------:R-:W-:Y:S01]  /*43f0*/  @!P6 FMUL R21, R21, 16777216 ;  /* 0x4b8000001515e820 */ /* 0x000fe20000400000 */
[----:B------:R-:W-:-:S03]  /*4400*/  @!P6 FMUL R96, R96, 16777216 ;  /* 0x4b8000006060e820 */ /* 0x000fc60000400000 */
[----:B------:R-:W-:Y:S01]  /*4410*/  FADD R29, R29, 9.9999997473787516356e-06 ;  /* 0x3727c5ac1d1d7421 */ /* 0x000fe20000000000 */
[C---:B------:R-:W-:Y:S02]  /*4420*/  FSETP.GEU.AND P6, PT, R15.reuse, 1.175494350822287508e-38, PT ;  /* 0x008000000f00780b */ /* 0x040fe40003fce000 */
[----:B------:R-:W-:Y:S01]  /*4430*/  FSEL R94, R110, 1, P5 ;  /* 0x3f8000006e5e7808 */ /* 0x000fe20002800000 */
[----:B------:R-:W1:Y:S02]  /*4440*/  MUFU.SQRT R25, R29 ;  /* 0x0000001d00197308 */ /* 0x000e640000002000 */
[----:B------:R-:W-:Y:S01]  /*4450*/  @P5 FMUL R15, R15, 0.25 ;  /* 0x3e8000000f0f5820 */ /* 0x000fe20000400000 */
[----:B0-----:R-:W-:Y:S02]  /*4460*/  FSETP.GT.AND P5, PT, R24, 8.50705917302346158658e+37, PT ;  /* 0x7e8000001800780b */ /* 0x001fe40003fa4000 */
[----:B------:R-:W-:Y:S01]  /*4470*/  SEL R40, R42, RZ, P0 ;  /* 0x000000ff2a287207 */ /* 0x000fe20000000000 */
[----:B------:R-:W-:Y:S01]  /*4480*/  @!P4 FMUL R14, R14, 16777216 ;  /* 0x4b8000000e0ec820 */ /* 0x000fe20000400000 */
[----:B------:R-:W-:-:S03]  /*4490*/  @!P4 FMUL R95, R95, 16777216 ;  /* 0x4b8000005f5fc820 */ /* 0x000fc60000400000 */
[----:B------:R-:W-:Y:S01]  /*44a0*/  FADD R40, R40, 9.9999997473787516356e-06 ;  /* 0x3727c5ac28287421 */ /* 0x000fe20000000000 */
[----:B------:R-:W-:Y:S02]  /*44b0*/  FSETP.GEU.AND P4, PT, R24, 1.175494350822287508e-38, PT ;  /* 0x008000001800780b */ /* 0x000fe40003f8e000 */
[----:B------:R-:W-:Y:S01]  /*44c0*/  FSEL R91, R110, 1, P5 ;  /* 0x3f8000006e5b7808 */ /* 0x000fe20002800000 */
        /* <DEDUP_REMOVED lines=12> */
[----:B----4-:R-:W-:Y:S01]  /*4590*/  SEL R44, R44, RZ, P0 ;  /* 0x000000ff2c2c7207 */ /* 0x010fe20000000000 */
        /* <DEDUP_REMOVED lines=30> */
[----:B------:R-:W-:Y:S02]  /*4780*/  FSETP.GEU.AND P6, PT, R42, 1.175494350822287508e-38, PT ;  /* 0x008000002a00780b */ /* 0x000fe40003fce000 */
[----:B------:R-:W-:Y:S01]  /*4790*/  FSEL R43, R110, 1, P5 ;  /* 0x3f8000006e2b7808 */ /* 0x000fe20002800000 */
[----:B------:R-:W1:Y:S02]  /*47a0*/  MUFU.SQRT R60, R80 ;  /* 0x00000050003c7308 */ /* 0x000e640000002000 */
[----:B------:R-:W-:Y:S01]  /*47b0*/  @P5 FMUL R42, R42, 0.25 ;  /* 0x3e8000002a2a5820 */ /* 0x000fe20000400000 */
[----:B0-----:R-:W-:Y:S01]  /*47c0*/  FSETP.GT.AND P5, PT, R44, 8.50705917302346158658e+37, PT ;  /* 0x7e8000002c00780b */ /* 0x001fe20003fa4000 */
[----:B------:R-:W-:Y:S01]  /*47d0*/  @!P4 FMUL R40, R40, 16777216 ;  /* 0x4b8000002828c820 */ /* 0x000fe20000400000 */
[----:B------:R-:W-:Y:S01]  /*47e0*/  @!P4 FMUL R41, R41, 16777216 ;  /* 0x4b8000002929c820 */ /* 0x000fe20000400000 */
[----:B------:R-:W-:-:S02]  /*47f0*/  FSETP.GEU.AND P4, PT, R44, 1.175494350822287508e-38, PT ;  /* 0x008000002c00780b */ /* 0x000fc40003f8e000 */
[----:B------:R-:W-:Y:S02]  /*4800*/  FSEL R45, R110, 1, P5 ;  /* 0x3f8000006e2d7808 */ /* 0x000fe40002800000 */
[----:B------:R-:W-:Y:S01]  /*4810*/  SEL R47, R47, RZ, P0 ;  /* 0x000000ff2f2f7207 */ /* 0x000fe20000000000 */
[----:B------:R-:W-:Y:S01]  /*4820*/  @!P6 FMUL R42, R42, 16777216 ;  /* 0x4b8000002a2ae820 */ /* 0x000fe20000400000 */
[----:B------:R-:W-:-:S04]  /*4830*/  @!P6 FMUL R43, R43, 16777216 ;  /* 0x4b8000002b2be820 */ /* 0x000fc80000400000 */
[----:B------:R-:W-:Y:S01]  /*4840*/  @P5 FMUL R44, R44, 0.25 ;  /* 0x3e8000002c2c5820 */ /* 0x000fe20000400000 */
[C---:B-1----:R-:W-:Y:S01]  /*4850*/  FSETP.GT.AND P5, PT, R60.reuse, 8.50705917302346158658e+37, PT ;  /* 0x7e8000003c00780b */ /* 0x042fe20003fa4000 */
[----:B------:R-:W-:Y:S01]  /*4860*/  FADD R47, R47, 9.9999997473787516356e-06 ;  /* 0x3727c5ac2f2f7421 */ /* 0x000fe20000000000 */
[----:B------:R-:W-:-:S03]  /*4870*/  FSETP.GEU.AND P6, PT, R60, 1.175494350822287508e-38, PT ;  /* 0x008000003c00780b */ /* 0x000fc60003fce000 */
[----:B------:R-:W0:Y:S01]  /*4880*/  MUFU.SQRT R46, R47 ;  /* 0x0000002f002e7308 */ /* 0x000e220000002000 */
[----:B------:R-:W-:-:S07]  /*4890*/  SEL R81, R81, RZ, P2 ;  /* 0x000000ff51517207 */ /* 0x000fce0001000000 */
[----:B------:R-:W-:Y:S01]  /*48a0*/  @P5 FMUL R60, R60, 0.25 ;  /* 0x3e8000003c3c5820 */ /* 0x000fe20000400000 */
[----:B------:R-:W-:-:S03]  /*48b0*/  FADD R81, R81, 9.9999997473787516356e-06 ;  /* 0x3727c5ac51517421 */ /* 0x000fc60000000000 */
[----:B------:R-:W-:Y:S01]  /*48c0*/  @!P6 FMUL R60, R60, 16777216 ;  /* 0x4b8000003c3ce820 */ /* 0x000fe20000400000 */
[----:B------:R-:W-:-:S03]  /*48d0*/  FSEL R61, R121, 1, P5 ;  /* 0x3f800000793d7808 */ /* 0x000fc60002800000 */
[----:B------:R-:W-:Y:S01]  /*48e0*/  MUFU.RCP R63, R60 ;  /* 0x0000003c003f7308 */ /* 0x000fe20000001000 */
[----:B0-----:R-:W-:-:S07]  /*48f0*/  FSETP.GT.AND P5, PT, R46, 8.50705917302346158658e+37, PT ;  /* 0x7e8000002e00780b */ /* 0x001fce0003fa4000 */
[----:B------:R-:W0:Y:S01]  /*4900*/  MUFU.SQRT R60, R81 ;  /* 0x00000051003c7308 */ /* 0x000e220000002000 */
[----:B------:R-:W-:Y:S01]  /*4910*/  @!P4 FMUL R44, R44, 16777216 ;  /* 0x4b8000002c2cc820 */ /* 0x000fe20000400000 */
[----:B------:R-:W-:Y:S01]  /*4920*/  @!P4 FMUL R45, R45, 16777216 ;  /* 0x4b8000002d2dc820 */ /* 0x000fe20000400000 */
[----:B------:R-:W-:Y:S02]  /*4930*/  FSETP.GEU.AND P4, PT, R46, 1.175494350822287508e-38, PT ;  /* 0x008000002e00780b */ /* 0x000fe40003f8e000 */
[----:B------:R-:W-:Y:S01]  /*4940*/  FSEL R47, R110, 1, P5 ;  /* 0x3f8000006e2f7808 */ /* 0x000fe20002800000 */
[----:B------:R-:W-:Y:S01]  /*4950*/  @P5 FMUL R46, R46, 0.25 ;  /* 0x3e8000002e2e5820 */ /* 0x000fe20000400000 */
[----:B------:R-:W-:Y:S01]  /*4960*/  SEL R82, R82, RZ, P2 ;  /* 0x000000ff52527207 */ /* 0x000fe20001000000 */
[----:B------:R-:W-:Y:S01]  /*4970*/  @!P6 FMUL R61, R61, 16777216 ;  /* 0x4b8000003d3de820 */ /* 0x000fe20000400000 */
[----:B------:R-:W-:Y:S02]  /*4980*/  SEL R68, R68, RZ, P2 ;  /* 0x000000ff44447207 */ /* 0x000fe40001000000 */
[----:B0-----:R-:W-:-:S02]  /*4990*/  FSETP.GT.AND P5, PT, R60, 8.50705917302346158658e+37, PT ;  /* 0x7e8000003c00780b */ /* 0x001fc40003fa4000 */
[----:B------:R-:W-:Y:S02]  /*49a0*/  FSETP.GEU.AND P6, PT, R60, 1.175494350822287508e-38, PT ;  /* 0x008000003c00780b */ /* 0x000fe40003fce000 */
[----:B------:R-:W-:Y:S01]  /*49b0*/  SEL R64, R64, RZ, P2 ;  /* 0x000000ff40407207 */ /* 0x000fe20001000000 */
[----:B------:R-:W-:-:S04]  /*49c0*/  FADD R82, R82, 9.9999997473787516356e-06 ;  /* 0x3727c5ac52527421 */ /* 0x000fc80000000000 */
[----:B------:R-:W-:Y:S02]  /*49d0*/  FADD R109, R64, -R68 ;  /* 0x80000044406d7221 */ /* 0x000fe40000000000 */
[----:B------:R-:W0:Y:S02]  /*49e0*/  MUFU.SQRT R64, R82 ;  /* 0x0000005200407308 */ /* 0x000e240000002000 */
[----:B------:R-:W-:Y:S01]  /*49f0*/  @P5 FMUL R60, R60, 0.25 ;  /* 0x3e8000003c3c5820 */ /* 0x000fe20000400000 */
[----:B------:R-:W-:Y:S01]  /*4a00*/  SEL R83, R83, RZ, P2 ;  /* 0x000000ff53537207 */ /* 0x000fe20001000000 */
[----:B------:R-:W-:Y:S02]  /*4a10*/  FMUL R63, R63, R61 ;  /* 0x0000003d3f3f7220 */ /* 0x000fe40000400000 */
[----:B------:R-:W-:Y:S02]  /*4a20*/  @!P6 FMUL R60, R60, 16777216 ;  /* 0x4b8000003c3ce820 */ /* 0x000fe40000400000 */
[----:B------:R-:W-:Y:S01]  /*4a30*/  FADD R83, R83, 9.9999997473787516356e-06 ;  /* 0x3727c5ac53537421 */ /* 0x000fe20000000000 */
[----:B------:R-:W-:Y:S01]  /*4a40*/  FMUL R109, R63, R109 ;  /* 0x0000006d3f6d7220 */ /* 0x000fe20000400000 */
[----:B------:R-:W-:-:S02]  /*4a50*/  FSEL R61, R121, 1, P5 ;  /* 0x3f800000793d7808 */ /* 0x000fc40002800000 */
[----:B------:R-:W1:Y:S01]  /*4a60*/  MUFU.RCP R60, R60 ;  /* 0x0000003c003c7308 */ /* 0x000e620000001000 */
[----:B0-----:R-:W-:-:S07]  /*4a70*/  FSETP.GT.AND P5, PT, R64, 8.50705917302346158658e+37, PT ;  /* 0x7e8000004000780b */ /* 0x001fce0003fa4000 */
[----:B------:R-:W0:Y:S01]  /*4a80*/  MUFU.SQRT R63, R83 ;  /* 0x00000053003f7308 */ /* 0x000e220000002000 */
[----:B-----5:R-:W-:Y:S01]  /*4a90*/  SEL R86, R86, RZ, P2 ;  /* 0x000000ff56567207 */ /* 0x020fe20001000000 */
[----:B------:R-:W-:Y:S01]  /*4aa0*/  @!P4 FMUL R46, R46, 16777216 ;  /* 0x4b8000002e2ec820 */ /* 0x000fe20000400000 */
[----:B------:R-:W-:Y:S01]  /*4ab0*/  SEL R69, R69, RZ, P2 ;  /* 0x000000ff45457207 */ /* 0x000fe20001000000 */
[----:B------:R-:W-:Y:S01]  /*4ac0*/  @!P4 FMUL R47, R47, 16777216 ;  /* 0x4b8000002f2fc820 */ /* 0x000fe20000400000 */
[----:B------:R-:W-:Y:S01]  /*4ad0*/  SEL R65, R65, RZ, P2 ;  /* 0x000000ff41417207 */ /* 0x000fe20001000000 */
[----:B------:R-:W-:Y:S01]  /*4ae0*/  @!P6 FMUL R61, R61, 16777216 ;  /* 0x4b8000003d3de820 */ /* 0x000fe20000400000 */
[----:B------:R-:W-:Y:S01]  /*4af0*/  FSETP.GEU.AND P4, PT, R64, 1.175494350822287508e-38, PT ;  /* 0x008000004000780b */ /* 0x000fe20003f8e000 */
[----:B------:R-:W-:Y:S01]  /*4b00*/  FADD R86, R86, 9.9999997473787516356e-06 ;  /* 0x3727c5ac56567421 */ /* 0x000fe20000000000 */
[----:B------:R-:W-:Y:S01]  /*4b10*/  @P5 FMUL R64, R64, 0.25 ;  /* 0x3e80000040405820 */ /* 0x000fe20000400000 */
[----:B------:R-:W-:Y:S01]  /*4b20*/  FADD R108, R65, -R69 ;  /* 0x80000045416c7221 */ /* 0x000fe20000000000 */
[----:B-1----:R-:W-:Y:S01]  /*4b30*/  FMUL R61, R60, R61 ;  /* 0x0000003d3c3d7220 */ /* 0x002fe20000400000 */
[----:B------:R-:W-:Y:S01]  /*4b40*/  FSEL R65, R121, 1, P5 ;  /* 0x3f80000079417808 */ /* 0x000fe20002800000 */
[----:B------:R-:W1:Y:S01]  /*4b50*/  MUFU.SQRT R60, R86 ;  /* 0x00000056003c7308 */ /* 0x000e620000002000 */
[----:B0-----:R-:W-:-:S02]  /*4b60*/  FSETP.GT.AND P5, PT, R63, 8.50705917302346158658e+37, PT ;  /* 0x7e8000003f00780b */ /* 0x001fc40003fa4000 */
[----:B------:R-:W-:Y:S02]  /*4b70*/  SEL R87, R87, RZ, P2 ;  /* 0x000000ff57577207 */ /* 0x000fe40001000000 */
[----:B------:R-:W-:Y:S02]  /*4b80*/  FSETP.GEU.AND P6, PT, R63, 1.175494350822287508e-38, PT ;  /* 0x008000003f00780b */ /* 0x000fe40003fce000 */
[----:B------:R-:W-:Y:S01]  /*4b90*/  @!P4 FMUL R64, R64, 16777216 ;  /* 0x4b8000004040c820 */ /* 0x000fe20000400000 */
[----:B------:R-:W-:Y:S01]  /*4ba0*/  FADD R87, R87, 9.9999997473787516356e-06 ;  /* 0x3727c5ac57577421 */ /* 0x000fe20000000000 */
[----:B------:R-:W-:Y:S02]  /*4bb0*/  FSEL R68, R121, 1, P5 ;  /* 0x3f80000079447808 */ /* 0x000fe40002800000 */
[----:B------:R-:W-:Y:S03]  /*4bc0*/  MUFU.RCP R86, R64 ;  /* 0x0000004000567308 */ /* 0x000fe60000001000 */
[----:B------:R-:W-:Y:S01]  /*4bd0*/  @P5 FMUL R63, R63, 0.25 ;  /* 0x3e8000003f3f5820 */ /* 0x000fe20000400000 */
[----:B-1----:R-:W-:-:S04]  /*4be0*/  FSETP.GT.AND P5, PT, R60, 8.50705917302346158658e+37, PT ;  /* 0x7e8000003c00780b */ /* 0x002fc80003fa4000 */
[----:B------:R-:W0:Y:S01]  /*4bf0*/  MUFU.SQRT R64, R87 ;  /* 0x0000005700407308 */ /* 0x000e220000002000 */
[----:B------:R-:W-:Y:S01]  /*4c00*/  SEL R84, R84, RZ, P2 ;  /* 0x000000ff54547207 */ /* 0x000fe20001000000 */
[----:B------:R-:W-:Y:S01]  /*4c10*/  @!P6 FMUL R63, R63, 16777216 ;  /* 0x4b8000003f3fe820 */ /* 0x000fe20000400000 */
[----:B------:R-:W-:-:S03]  /*4c20*/  @!P4 FMUL R65, R65, 16777216 ;  /* 0x4b8000004141c820 */ /* 0x000fc60000400000 */
[----:B------:R-:W-:Y:S01]  /*4c30*/  FADD R84, R84, 9.9999997473787516356e-06 ;  /* 0x3727c5ac54547421 */ /* 0x000fe20000000000 */
[----:B------:R-:W-:Y:S01]  /*4c40*/  SEL R56, R67, RZ, P2 ;  /* 0x000000ff43387207 */ /* 0x000fe20001000000 */
[----:B------:R-:W1:Y:S01]  /*4c50*/  MUFU.RCP R83, R63 ;  /* 0x0000003f00537308 */ /* 0x000e620000001000 */
[----:B------:R-:W-:Y:S01]  /*4c60*/  FMUL R108, R61, R108 ;  /* 0x0000006c3d6c7220 */ /* 0x000fe20000400000 */
[C---:B------:R-:W-:Y:S01]  /*4c70*/  FSETP.GEU.AND P4, PT, R60.reuse, 1.175494350822287508e-38, PT ;  /* 0x008000003c00780b */ /* 0x040fe20003f8e000 */
[----:B------:R-:W-:Y:S01]  /*4c80*/  @P5 FMUL R60, R60, 0.25 ;  /* 0x3e8000003c3c5820 */ /* 0x000fe20000400000 */
[----:B------:R-:W-:Y:S02]  /*4c90*/  FSEL R61, R121, 1, P5 ;  /* 0x3f800000793d7808 */ /* 0x000fe40002800000 */
[----:B0-----:R-:W-:Y:S02]  /*4ca0*/  FSETP.GT.AND P5, PT, R64, 8.50705917302346158658e+37, PT ;  /* 0x7e8000004000780b */ /* 0x001fe40003fa4000 */
[----:B------:R-:W0:Y:S01]  /*4cb0*/  MUFU.SQRT R67, R84 ;  /* 0x0000005400437308 */ /* 0x000e220000002000 */
[----:B------:R-:W-:Y:S01]  /*4cc0*/  SEL R71, R71, RZ, P2 ;  /* 0x000000ff47477207 */ /* 0x000fe20001000000 */
[----:B------:R-:W-:Y:S01]  /*4cd0*/  @!P6 FMUL R68, R68, 16777216 ;  /* 0x4b8000004444e820 */ /* 0x000fe20000400000 */
[----:B------:R-:W-:Y:S01]  /*4ce0*/  SEL R36, R36, RZ, P1 ;  /* 0x000000ff24247207 */ /* 0x000fe20000800000 */
[----:B------:R-:W-:Y:S01]  /*4cf0*/  FMUL R86, R86, R65 ;  /* 0x0000004156567220 */ /* 0x000fe20000400000 */
[----:B------:R-:W-:Y:S01]  /*4d00*/  FSETP.GEU.AND P6, PT, R64, 1.175494350822287508e-38, PT ;  /* 0x008000004000780b */ /* 0x000fe20003fce000 */
[----:B------:R-:W-:Y:S01]  /*4d10*/  FADD R56, R56, -R71 ;  /* 0x8000004738387221 */ /* 0x000fe20000000000 */
[----:B-1----:R-:W-:Y:S01]  /*4d20*/  FMUL R83, R83, R68 ;  /* 0x0000004453537220 */ /* 0x002fe20000400000 */
[----:B------:R-:W-:Y:S01]  /*4d30*/  FSEL R65, R121, 1, P5 ;  /* 0x3f80000079417808 */ /* 0x000fe20002800000 */
[----:B------:R-:W-:-:S02]  /*4d40*/  FADD R36, R36, 9.9999997473787516356e-06 ;  /* 0x3727c5ac24247421 */ /* 0x000fc40000000000 */
[----:B------:R-:W-:Y:S01]  /*4d50*/  @P5 FMUL R64, R64, 0.25 ;  /* 0x3e80000040405820 */ /* 0x000fe20000400000 */
[----:B------:R-:W-:Y:S01]  /*4d60*/  FMUL R83, R83, R56 ;  /* 0x0000003853537220 */ /* 0x000fe20000400000 */
[----:B0-----:R-:W-:Y:S01]  /*4d70*/  FSETP.GT.AND P5, PT, R67, 8.50705917302346158658e+37, PT ;  /* 0x7e8000004300780b */ /* 0x001fe20003fa4000 */
[----:B------:R-:W-:Y:S01]  /*4d80*/  @!P4 FMUL R60, R60, 16777216 ;  /* 0x4b8000003c3cc820 */ /* 0x000fe20000400000 */
[----:B------:R-:W-:Y:S01]  /*4d90*/  @!P4 FMUL R61, R61, 16777216 ;  /* 0x4b8000003d3dc820 */ /* 0x000fe20000400000 */
[----:B------:R-:W0:Y:S01]  /*4da0*/  MUFU.SQRT R56, R36 ;  /* 0x0000002400387308 */ /* 0x000e220000002000 */
[----:B------:R-:W-:Y:S02]  /*4db0*/  FSETP.GEU.AND P4, PT, R67, 1.175494350822287508e-38, PT ;  /* 0x008000004300780b */ /* 0x000fe40003f8e000 */
[----:B------:R-:W-:Y:S02]  /*4dc0*/  SEL R62, R78, RZ, P2 ;  /* 0x000000ff4e3e7207 */ /* 0x000fe40001000000 */
[----:B------:R-:W-:-:S02]  /*4dd0*/  SEL R74, R74, RZ, P2 ;  /* 0x000000ff4a4a7207 */ /* 0x000fc40001000000 */
[----:B------:R-:W-:Y:S01]  /*4de0*/  SEL R37, R37, RZ, P1 ;  /* 0x000000ff25257207 */ /* 0x000fe20000800000 */
[----:B------:R-:W1:Y:S02]  /*4df0*/  MUFU.RCP R82, R60 ;  /* 0x0000003c00527308 */ /* 0x000e640000001000 */
[----:B------:R-:W-:Y:S01]  /*4e00*/  FADD R62, R74, -R62 ;  /* 0x8000003e4a3e7221 */ /* 0x000fe20000000000 */
[----:B------:R-:W-:Y:S01]  /*4e10*/  FSEL R74, R121, 1, P5 ;  /* 0x3f800000794a7808 */ /* 0x000fe20002800000 */
[----:B------:R-:W-:Y:S01]  /*4e20*/  @P5 FMUL R67, R67, 0.25 ;  /* 0x3e80000043435820 */ /* 0x000fe20000400000 */
[----:B------:R-:W-:Y:S01]  /*4e30*/  FADD R37, R37, 9.9999997473787516356e-06 ;  /* 0x3727c5ac25257421 */ /* 0x000fe20000000000 */
[----:B------:R-:W-:Y:S02]  /*4e40*/  SEL R85, R85, RZ, P2 ;  /* 0x000000ff55557207 */ /* 0x000fe40001000000 */
[----:B------:R-:W-:Y:S01]  /*4e50*/  @!P4 FMUL R67, R67, 16777216 ;  /* 0x4b8000004343c820 */ /* 0x000fe20000400000 */
[----:B------:R-:W-:Y:S01]  /*4e60*/  @!P4 FMUL R74, R74, 16777216 ;  /* 0x4b8000004a4ac820 */ /* 0x000fe20000400000 */
[----:B------:R-:W2:Y:S01]  /*4e70*/  MUFU.SQRT R60, R37 ;  /* 0x00000025003c7308 */ /* 0x000ea20000002000 */
[----:B0-----:R-:W-:Y:S01]  /*4e80*/  FSETP.GT.AND P4, PT, R56, 8.50705917302346158658e+37, PT ;  /* 0x7e8000003800780b */ /* 0x001fe20003f84000 */
[----:B------:R-:W-:Y:S01]  /*4e90*/  FADD R85, R85, 9.9999997473787516356e-06 ;  /* 0x3727c5ac55557421 */ /* 0x000fe20000000000 */
[----:B------:R-:W-:-:S02]  /*4ea0*/  SEL R52, R70, RZ, P2 ;  /* 0x000000ff46347207 */ /* 0x000fc40001000000 */
[----:B------:R-:W-:Y:S02]  /*4eb0*/  SEL R66, R66, RZ, P2 ;  /* 0x000000ff42427207 */ /* 0x000fe40001000000 */
[----:B------:R-:W-:Y:S01]  /*4ec0*/  SEL R38, R38, RZ, P1 ;  /* 0x000000ff26267207 */ /* 0x000fe20000800000 */
[----:B------:R-:W0:Y:S01]  /*4ed0*/  MUFU.SQRT R69, R85 ;  /* 0x0000005500457308 */ /* 0x000e220000002000 */
[----:B------:R-:W-:Y:S02]  /*4ee0*/  SEL R70, R76, RZ, P2 ;  /* 0x000000ff4c467207 */ /* 0x000fe40001000000 */
[----:B------:R-:W-:Y:S01]  /*4ef0*/  SEL R72, R72, RZ, P2 ;  /* 0x000000ff48487207 */ /* 0x000fe20001000000 */
[----:B------:R-:W-:Y:S01]  /*4f00*/  FADD R52, R66, -R52 ;  /* 0x8000003442347221 */ /* 0x000fe20000000000 */
[----:B-1----:R-:W-:Y:S01]  /*4f10*/  FMUL R82, R82, R61 ;  /* 0x0000003d52527220 */ /* 0x002fe20000400000 */
[----:B------:R-:W-:Y:S02]  /*4f20*/  FADD R38, R38, 9.9999997473787516356e-06 ;  /* 0x3727c5ac26267421 */ /* 0x000fe40000000000 */
[----:B------:R-:W-:Y:S01]  /*4f30*/  FADD R70, R72, -R70 ;  /* 0x8000004648467221 */ /* 0x000fe20000000000 */
[----:B------:R-:W-:Y:S01]  /*4f40*/  P2R R72, PR, RZ, 0x1 ;  /* 0x00000001ff487803 */ /* 0x000fe20000000000 */
[----:B------:R-:W-:Y:S01]  /*4f50*/  FMUL R86, R86, R52 ;  /* 0x0000003456567220 */ /* 0x000fe20000400000 */
[----:B------:R-:W-:Y:S01]  /*4f60*/  FSETP.GEU.AND P0, PT, R56, 1.175494350822287508e-38, PT ;  /* 0x008000003800780b */ /* 0x000fe20003f0e000 */
[----:B------:R-:W-:Y:S01]  /*4f70*/  FMUL R82, R82, R62 ;  /* 0x0000003e52527220 */ /* 0x000fe20000400000 */
[----:B------:R-:W-:Y:S01]  /*4f80*/  @P4 FMUL R56, R56, 0.25 ;  /* 0x3e80000038384820 */ /* 0x000fe20000400000 */
[----:B------:R-:W-:Y:S01]  /*4f90*/  FSEL R52, R110, 1, P4 ;  /* 0x3f8000006e347808 */ /* 0x000fe20002000000 */
[----:B------:R-:W1:Y:S01]  /*4fa0*/  MUFU.SQRT R62, R38 ;  /* 0x00000026003e7308 */ /* 0x000e620000002000 */
[----:B--2---:R-:W-:-:S02]  /*4fb0*/  FSETP.GT.AND P4, PT, R60, 8.50705917302346158658e+37, PT ;  /* 0x7e8000003c00780b */ /* 0x004fc40003f84000 */
[----:B------:R-:W-:Y:S01]  /*4fc0*/  SEL R39, R39, RZ, P1 ;  /* 0x000000ff27277207 */ /* 0x000fe20000800000 */
[----:B------:R-:W-:Y:S01]  /*4fd0*/  @!P6 FMUL R64, R64, 16777216 ;  /* 0x4b8000004040e820 */ /* 0x000fe20000400000 */
[----:B0-----:R-:W-:Y:S01]  /*4fe0*/  FSETP.GT.AND P5, PT, R69, 8.50705917302346158658e+37, PT ;  /* 0x7e8000004500780b */ /* 0x001fe20003fa4000 */
[----:B------:R-:W-:Y:S01]  /*4ff0*/  @!P6 FMUL R65, R65, 16777216 ;  /* 0x4b8000004141e820 */ /* 0x000fe20000400000 */
[----:B------:R-:W-:Y:S01]  /*5000*/  FSETP.GEU.AND P6, PT, R69, 1.175494350822287508e-38, PT ;  /* 0x008000004500780b */ /* 0x000fe20003fce000 */
[----:B------:R-:W-:Y:S01]  /*5010*/  FADD R39, R39, 9.9999997473787516356e-06 ;  /* 0x3727c5ac27277421 */ /* 0x000fe20000000000 */
[----:B------:R-:W-:Y:S01]  /*5020*/  P2R R63, PR, RZ, 0x1 ;  /* 0x00000001ff3f7803 */ /* 0x000fe20000000000 */
[----:B------:R-:W-:Y:S01]  /*5030*/  MUFU.RCP R84, R64 ;  /* 0x0000004000547308 */ /* 0x000fe20000001000 */
[----:B------:R-:W-:Y:S02]  /*5040*/  FSETP.GEU.AND P0, PT, R60, 1.175494350822287508e-38, PT ;  /* 0x008000003c00780b */ /* 0x000fe40003f0e000 */
[----:B------:R-:W-:Y:S01]  /*5050*/  FSEL R61, R110, 1, P4 ;  /* 0x3f8000006e3d7808 */ /* 0x000fe20002000000 */
[----:B------:R-:W-:Y:S01]  /*5060*/  @P4 FMUL R60, R60, 0.25 ;  /* 0x3e8000003c3c4820 */ /* 0x000fe20000400000 */
[----:B-1----:R-:W-:-:S03]  /*5070*/  FSETP.GT.AND P4, PT, R62, 8.50705917302346158658e+37, PT ;  /* 0x7e8000003e00780b */ /* 0x002fc60003f84000 */
[----:B------:R-:W0:Y:S01]  /*5080*/  MUFU.SQRT R64, R39 ;  /* 0x0000002700407308 */ /* 0x000e220000002000 */
[----:B------:R-:W-:Y:S02]  /*5090*/  P2R R32, PR, RZ, 0x8 ;  /* 0x00000008ff207803 */ /* 0x000fe40000000000 */
[----:B------:R-:W-:Y:S02]  /*50a0*/  FSETP.GEU.AND P3, PT, R62, 1.175494350822287508e-38, PT ;  /* 0x008000003e00780b */ /* 0x000fe40003f6e000 */
[----:B------:R-:W-:Y:S02]  /*50b0*/  SEL R48, R48, RZ, P1 ;  /* 0x000000ff30307207 */ /* 0x000fe40000800000 */
[----:B------:R-:W-:Y:S01]  /*50c0*/  P2R R37, PR, RZ, 0x1 ;  /* 0x00000001ff257803 */ /* 0x000fe20000000000 */
[----:B------:R-:W-:Y:S01]  /*50d0*/  @P5 FMUL R69, R69, 0.25 ;  /* 0x3e80000045455820 */ /* 0x000fe20000400000 */
[----:B------:R-:W-:Y:S01]  /*50e0*/  P2R R36, PR, RZ, 0x8 ;  /* 0x00000008ff247803 */ /* 0x000fe20000000000 */
[----:B------:R-:W-:Y:S01]  /*50f0*/  FADD R48, R48, 9.9999997473787516356e-06 ;  /* 0x3727c5ac30307421 */ /* 0x000fe20000000000 */
[----:B------:R-:W-:Y:S01]  /*5100*/  ISETP.NE.AND P3, PT, R37, RZ, PT ;  /* 0x000000ff2500720c */ /* 0x000fe20003f65270 */
[----:B------:R-:W-:Y:S01]  /*5110*/  @!P6 FMUL R69, R69, 16777216 ;  /* 0x4b8000004545e820 */ /* 0x000fe20000400000 */
[----:B------:R-:W-:-:S02]  /*5120*/  @P4 FMUL R62, R62, 0.25 ;  /* 0x3e8000003e3e4820 */ /* 0x000fc40000400000 */
[----:B------:R-:W-:Y:S01]  /*5130*/  P2R R37, PR, RZ, 0x8 ;  /* 0x00000008ff257803 */ /* 0x000fe20000000000 */
[----:B------:R-:W1:Y:S01]  /*5140*/  MUFU.SQRT R48, R48 ;  /* 0x0000003000307308 */ /* 0x000e620000002000 */
[----:B------:R-:W-:Y:S02]  /*5150*/  ISETP.NE.AND P3, PT, R63, RZ, PT ;  /* 0x000000ff3f00720c */ /* 0x000fe40003f65270 */
[----:B------:R-:W-:Y:S02]  /*5160*/  FSEL R63, R110, 1, P4 ;  /* 0x3f8000006e3f7808 */ /* 0x000fe40002000000 */
[----:B0-----:R-:W-:-:S03]  /*5170*/  FSETP.GT.AND P4, PT, R64, 8.50705917302346158658e+37, PT ;  /* 0x7e8000004000780b */ /* 0x001fc60003f84000 */
[----:B------:R-:W0:Y:S01]  /*5180*/  MUFU.RCP R85, R69 ;  /* 0x0000004500557308 */ /* 0x000e220000001000 */
[----:B------:R-:W-:Y:S02]  /*5190*/  SEL R49, R49, RZ, P1 ;  /* 0x000000ff31317207 */ /* 0x000fe40000800000 */
[----:B------:R-:W-:Y:S02]  /*51a0*/  FSEL R68, R121, 1, P5 ;  /* 0x3f80000079447808 */ /* 0x000fe40002800000 */
[----:B------:R-:W-:Y:S01]  /*51b0*/  SEL R50, R50, RZ, P1 ;  /* 0x000000ff32327207 */ /* 0x000fe20000800000 */
[----:B------:R-:W-:Y:S01]  /*51c0*/  FADD R49, R49, 9.9999997473787516356e-06 ;  /* 0x3727c5ac31317421 */ /* 0x000fe20000000000 */
[----:B------:R-:W-:Y:S01]  /*51d0*/  SEL R51, R51, RZ, P1 ;  /* 0x000000ff33337207 */ /* 0x000fe20000800000 */
[----:B------:R-:W-:Y:S01]  /*51e0*/  @!P6 FMUL R68, R68, 16777216 ;  /* 0x4b8000004444e820 */ /* 0x000fe20000400000 */
[----:B------:R-:W-:Y:S01]  /*51f0*/  FMUL R84, R84, R65 ;  /* 0x0000004154547220 */ /* 0x000fe20000400000 */
[----:B------:R-:W-:Y:S01]  /*5200*/  FADD R50, R50, 9.9999997473787516356e-06 ;  /* 0x3727c5ac32327421 */ /* 0x000fe20000000000 */
[C---:B------:R-:W-:Y:S01]  /*5210*/  FSETP.GEU.AND P5, PT, R64.reuse, 1.175494350822287508e-38, PT ;  /* 0x008000004000780b */ /* 0x040fe20003fae000 */
[----:B------:R-:W-:Y:S01]  /*5220*/  @P4 FMUL R64, R64, 0.25 ;  /* 0x3e80000040404820 */ /* 0x000fe20000400000 */
[----:B------:R-:W-:Y:S01]  /*5230*/  FSEL R65, R110, 1, P4 ;  /* 0x3f8000006e417808 */ /* 0x000fe20002000000 */
[----:B------:R-:W2:Y:S01]  /*5240*/  MUFU.SQRT R49, R49 ;  /* 0x0000003100317308 */ /* 0x000ea20000002000 */
[----:B------:R-:W-:Y:S01]  /*5250*/  FADD R51, R51, 9.9999997473787516356e-06 ;  /* 0x3727c5ac33337421 */ /* 0x000fe20000000000 */
[----:B-1----:R-:W-:Y:S01]  /*5260*/  FSETP.GT.AND P4, PT, R48, 8.50705917302346158658e+37, PT ;  /* 0x7e8000003000780b */ /* 0x002fe20003f84000 */
[----:B0-----:R-:W-:Y:S01]  /*5270*/  FMUL R85, R85, R68 ;  /* 0x0000004455557220 */ /* 0x001fe20000400000 */
[----:B------:R-:W-:-:S02]  /*5280*/  SEL R66, R75, RZ, P2 ;  /* 0x000000ff4b427207 */ /* 0x000fc40001000000 */
[----:B------:R-:W-:Y:S02]  /*5290*/  SEL R79, R79, RZ, P2 ;  /* 0x000000ff4f4f7207 */ /* 0x000fe40001000000 */
[----:B------:R-:W0:Y:S01]  /*52a0*/  MUFU.SQRT R68, R50 ;  /* 0x0000003200447308 */ /* 0x000e220000002000 */
[----:B------:R-:W-:Y:S02]  /*52b0*/  SEL R71, R77, RZ, P2 ;  /* 0x000000ff4d477207 */ /* 0x000fe40001000000 */
[----:B------:R-:W-:-:S05]  /*52c0*/  SEL R73, R73, RZ, P2 ;  /* 0x000000ff49497207 */ /* 0x000fca0001000000 */
[----:B------:R-:W1:Y:S01]  /*52d0*/  MUFU.SQRT R69, R51 ;  /* 0x0000003300457308 */ /* 0x000e620000002000 */
[----:B------:R-:W-:Y:S01]  /*52e0*/  FADD R66, R66, -R79 ;  /* 0x8000004f42427221 */ /* 0x000fe20000000000 */
[----:B------:R-:W-:Y:S01]  /*52f0*/  FADD R71, R73, -R71 ;  /* 0x8000004749477221 */ /* 0x000fe20000000000 */
[----:B------:R-:W-:Y:S02]  /*5300*/  P2R R73, PR, RZ, 0x4 ;  /* 0x00000004ff497803 */ /* 0x000fe40000000000 */
[----:B------:R-:W-:Y:S01]  /*5310*/  FMUL R84, R84, R66 ;  /* 0x0000004254547220 */ /* 0x000fe20000400000 */
[C---:B------:R-:W-:Y:S01]  /*5320*/  FSETP.GEU.AND P2, PT, R48.reuse, 1.175494350822287508e-38, PT ;  /* 0x008000003000780b */ /* 0x040fe20003f4e000 */
[----:B------:R-:W-:Y:S01]  /*5330*/  @P4 FMUL R48, R48, 0.25 ;  /* 0x3e80000030304820 */ /* 0x000fe20000400000 */
[----:B------:R-:W-:Y:S02]  /*5340*/  FSEL R66, R110, 1, P4 ;  /* 0x3f8000006e427808 */ /* 0x000fe40002000000 */
[----:B--2---:R-:W-:-:S02]  /*5350*/  FSETP.GT.AND P4, PT, R49, 8.50705917302346158658e+37, PT ;  /* 0x7e8000003100780b */ /* 0x004fc40003f84000 */
[----:B0-----:R-:W-:Y:S02]  /*5360*/  FSETP.GT.AND P6, PT, R68, 8.50705917302346158658e+37, PT ;  /* 0x7e8000004400780b */ /* 0x001fe40003fc4000 */
[----:B------:R-:W-:Y:S02]  /*5370*/  P2R R38, PR, RZ, 0x8 ;  /* 0x00000008ff267803 */ /* 0x000fe40000000000 */
[----:B-1----:R-:W-:Y:S01]  /*5380*/  FSETP.GT.AND P3, PT, R69, 8.50705917302346158658e+37, PT ;  /* 0x7e8000004500780b */ /* 0x002fe20003f64000 */
[----:B------:R0:W1:Y:S01]  /*5390*/  MUFU.RCP R87, R67 ;  /* 0x0000004300577308 */ /* 0x0000620000001000 */
[----:B------:R-:W-:Y:S02]  /*53a0*/  FSETP.GEU.AND P0, PT, R49, 1.175494350822287508e-38, PT ;  /* 0x008000003100780b */ /* 0x000fe40003f0e000 */
[----:B------:R-:W-:-:S03]  /*53b0*/  FSEL R50, R110, 1, P6 ;  /* 0x3f8000006e327808 */ /* 0x000fc60003000000 */
[----:B------:R-:W-:Y:S01]  /*53c0*/  @P4 FMUL R49, R49, 0.25 ;  /* 0x3e80000031314820 */ /* 0x000fe20000400000 */
[----:B0-----:R-:W-:Y:S02]  /*53d0*/  FSEL R67, R110, 1, P4 ;  /* 0x3f8000006e437808 */ /* 0x001fe40002000000 */
[C---:B------:R-:W-:Y:S01]  /*53e0*/  FSETP.GEU.AND P4, PT, R68.reuse, 1.175494350822287508e-38, PT ;  /* 0x008000004400780b */ /* 0x040fe20003f8e000 */
[----:B------:R-:W-:Y:S01]  /*53f0*/  @P6 FMUL R68, R68, 0.25 ;  /* 0x3e80000044446820 */ /* 0x000fe20000400000 */
[C---:B------:R-:W-:Y:S01]  /*5400*/  FSETP.GEU.AND P6, PT, R69.reuse, 1.175494350822287508e-38, PT ;  /* 0x008000004500780b */ /* 0x040fe20003fce000 */
[----:B------:R-:W-:Y:S01]  /*5410*/  @P3 FMUL R69, R69, 0.25 ;  /* 0x3e80000045453820 */ /* 0x000fe20000400000 */
[----:B------:R-:W-:Y:S02]  /*5420*/  FSEL R51, R110, 1, P3 ;  /* 0x3f8000006e337808 */ /* 0x000fe40001800000 */
[----:B------:R-:W-:Y:S01]  /*5430*/  ISETP.NE.AND P3, PT, R38, RZ, PT ;  /* 0x000000ff2600720c */ /* 0x000fe20003f65270 */
[----:B------:R-:W-:Y:S01]  /*5440*/  @!P0 FMUL R49, R49, 16777216 ;  /* 0x4b80000031318820 */ /* 0x000fe20000400000 */
[----:B------:R-:W-:Y:S01]  /*5450*/  @!P0 FMUL R67, R67, 16777216 ;  /* 0x4b80000043438820 */ /* 0x000fe20000400000 */
[----:B-1----:R-:W-:Y:S01]  /*5460*/  FMUL R87, R87, R74 ;  /* 0x0000004a57577220 */ /* 0x002fe20000400000 */
[----:B------:R-:W-:Y:S01]  /*5470*/  FMUL R85, R85, R71 ;  /* 0x0000004755557220 */ /* 0x000fe20000400000 */
[----:B------:R-:W0:Y:S08]  /*5480*/  LDC.64 R110, c[0x0][0x2a8] ;  /* 0x0000aa00ff6e7b82 */ /* 0x000e300000000a00 */
[----:B------:R-:W-:Y:S01]  /*5490*/  @!P3 FMUL R56, R56, 16777216 ;  /* 0x4b8000003838b820 */ /* 0x000fe20000400000 */
[----:B------:R-:W-:Y:S01]  /*54a0*/  @!P3 FMUL R52, R52, 16777216 ;  /* 0x4b8000003434b820 */ /* 0x000fe20000400000 */
[----:B------:R-:W-:-:S13]  /*54b0*/  ISETP.NE.AND P3, PT, R37, RZ, PT ;  /* 0x000000ff2500720c */ /* 0x000fda0003f65270 */
[----:B------:R-:W-:Y:S01]  /*54c0*/  @!P3 FMUL R60, R60, 16777216 ;  /* 0x4b8000003c3cb820 */ /* 0x000fe20000400000 */
[----:B------:R-:W-:Y:S01]  /*54d0*/  @!P3 FMUL R61, R61, 16777216 ;  /* 0x4b8000003d3db820 */ /* 0x000fe20000400000 */
[----:B------:R-:W-:-:S13]  /*54e0*/  ISETP.NE.AND P3, PT, R36, RZ, PT ;  /* 0x000000ff2400720c */ /* 0x000fda0003f65270 */
[----:B------:R-:W-:Y:S01]  /*54f0*/  @!P3 FMUL R62, R62, 16777216 ;  /* 0x4b8000003e3eb820 */ /* 0x000fe20000400000 */
[----:B------:R-:W-:Y:S01]  /*5500*/  @!P3 FMUL R63, R63, 16777216 ;  /* 0x4b8000003f3fb820 */ /* 0x000fe20000400000 */
[----:B------:R-:W-:-:S04]  /*5510*/  ISETP.NE.AND P3, PT, R32, RZ, PT ;  /* 0x000000ff2000720c */ /* 0x000fc80003f65270 */
[----:B------:R-:W-:Y:S02]  /*5520*/  SEL R33, R33, RZ, P3 ;  /* 0x000000ff21217207 */ /* 0x000fe40001800000 */
[----:B------:R-:W-:Y:S02]  /*5530*/  SEL R34, R34, RZ, P3 ;  /* 0x000000ff22227207 */ /* 0x000fe40001800000 */
[----:B------:R-:W-:Y:S01]  /*5540*/  SEL R35, R35, RZ, P3 ;  /* 0x000000ff23237207 */ /* 0x000fe20001800000 */
[----:B------:R-:W-:Y:S02]  /*5550*/  FADD R33, R33, 9.9999997473787516356e-06 ;  /* 0x3727c5ac21217421 */ /* 0x000fe40000000000 */
[----:B------:R-:W-:Y:S02]  /*5560*/  FADD R34, R34, 9.9999997473787516356e-06 ;  /* 0x3727c5ac22227421 */ /* 0x000fe40000000000 */
[----:B------:R-:W-:Y:S01]  /*5570*/  FADD R35, R35, 9.9999997473787516356e-06 ;  /* 0x3727c5ac23237421 */ /* 0x000fe20000000000 */
[----:B------:R-:W-:Y:S01]  /*5580*/  ISETP.NE.AND P0, PT, R72, RZ, PT ;  /* 0x000000ff4800720c */ /* 0x000fe20003f05270 */
[----:B------:R-:W-:Y:S01]  /*5590*/  MUFU.SQRT R74, R34 ;  /* 0x00000022004a7308 */ /* 0x000fe20000002000 */
[----:B------:R-:W-:-:S07]  /*55a0*/  IMAD.WIDE R36, R13, 0x4, R112 ;  /* 0x000000040d247825 */ /* 0x000fce00078e0270 */
[----:B------:R1:W2:Y:S08]  /*55b0*/  MUFU.SQRT R72, R33 ;  /* 0x0000002100487308 */ /* 0x0002b00000002000 */
[----:B------:R3:W4:Y:S01]  /*55c0*/  MUFU.SQRT R76, R35 ;  /* 0x00000023004c7308 */ /* 0x0007220000002000 */
[----:B-1----:R-:W-:Y:S01]  /*55d0*/  CS2R R32, SRZ ;  /* 0x0000000000207805 */ /* 0x002fe2000001ff00 */
[----:B------:R-:W-:Y:S01]  /*55e0*/  FMUL R87, R87, R70 ;  /* 0x0000004657577220 */ /* 0x000fe20000400000 */
[----:B---3--:R-:W-:-:S02]  /*55f0*/  CS2R R34, SRZ ;  /* 0x0000000000227805 */ /* 0x008fc4000001ff00 */
[----:B------:R-:W-:Y:S01]  /*5600*/  CS2R R38, SRZ ;  /* 0x0000000000267805 */ /* 0x000fe2000001ff00 */
[----:B------:R-:W-:-:S03]  /*5610*/  IMAD.WIDE R70, R13, 0x4, R114 ;  /* 0x000000040d467825 */ /* 0x000fc600078e0272 */
[----:B------:R1:W3:Y:S02]  /*5620*/  @P3 LDG.E.EL.128 R32, desc[UR6][R36.64+-0x600] ;  /* 0xfffa000624203981 */ /* 0x0002e4000c2e1d00 */
[----:B-1----:R-:W-:-:S06]  /*5630*/  CS2R R36, SRZ ;  /* 0x0000000000247805 */ /* 0x002fcc000001ff00 */
[----:B------:R1:W5:Y:S01]  /*5640*/  @P3 LDG.E.EL.128 R36, desc[UR6][R70.64+-0x600] ;  /* 0xfffa000646243981 */ /* 0x000362000c2e1d00 */
[----:B------:R-:W-:Y:S01]  /*5650*/  @!P2 FMUL R48, R48, 16777216 ;  /* 0x4b8000003030a820 */ /* 0x000fe20000400000 */
[----:B------:R-:W-:Y:S01]  /*5660*/  @!P2 FMUL R66, R66, 16777216 ;  /* 0x4b8000004242a820 */ /* 0x000fe20000400000 */
[----:B------:R-:W-:Y:S01]  /*5670*/  ISETP.NE.AND P2, PT, R73, RZ, PT ;  /* 0x000000ff4900720c */ /* 0x000fe20003f45270 */
[----:B-1----:R-:W-:Y:S01]  /*5680*/  IMAD.WIDE R70, R13, 0x4, R118 ;  /* 0x000000040d467825 */ /* 0x002fe200078e0276 */
[----:B---3--:R-:W-:Y:S02]  /*5690*/  SEL R35, R35, RZ, P3 ;  /* 0x000000ff23237207 */ /* 0x008fe40001800000 */
[----:B------:R-:W-:Y:S02]  /*56a0*/  SEL R34, R34, RZ, P3 ;  /* 0x000000ff22227207 */ /* 0x000fe40001800000 */
[----:B------:R-:W-:Y:S02]  /*56b0*/  SEL R33, R33, RZ, P3 ;  /* 0x000000ff21217207 */ /* 0x000fe40001800000 */
[----:B------:R-:W-:-:S02]  /*56c0*/  SEL R32, R32, RZ, P3 ;  /* 0x000000ff20207207 */ /* 0x000fc40001800000 */
[----:B-----5:R-:W-:Y:S02]  /*56d0*/  SEL R39, R39, RZ, P3 ;  /* 0x000000ff27277207 */ /* 0x020fe40001800000 */
[----:B------:R-:W-:Y:S02]  /*56e0*/  SEL R38, R38, RZ, P3 ;  /* 0x000000ff26267207 */ /* 0x000fe40001800000 */
[----:B------:R-:W-:Y:S02]  /*56f0*/  SEL R37, R37, RZ, P3 ;  /* 0x000000ff25257207 */ /* 0x000fe40001800000 */
[----:B------:R-:W-:Y:S01]  /*5700*/  SEL R36, R36, RZ, P3 ;  /* 0x000000ff24247207 */ /* 0x000fe20001800000 */
[----:B------:R-:W-:Y:S01]  /*5710*/  FFMA R78, R35, R101, R39 ;  /* 0x00000065234e7223 */ /* 0x000fe20000000027 */
[----:B------:R-:W-:Y:S01]  /*5720*/  FFMA R79, R34, R102, R38 ;  /* 0x00000066224f7223 */ /* 0x000fe20000000026 */
[----:B------:R-:W-:Y:S01]  /*5730*/  FFMA R80, R33, R103, R37 ;  /* 0x0000006721507223 */ /* 0x000fe20000000025 */
[----:B------:R-:W-:Y:S01]  /*5740*/  CS2R R34, SRZ ;  /* 0x0000000000227805 */ /* 0x000fe2000001ff00 */
[----:B------:R-:W-:Y:S01]  /*5750*/  FFMA R81, R32, R107, R36 ;  /* 0x0000006b20517223 */ /* 0x000fe20000000024 */
[----:B------:R-:W-:Y:S01]  /*5760*/  CS2R R32, SRZ ;  /* 0x0000000000207805 */ /* 0x000fe2000001ff00 */
[----:B0-----:R-:W-:Y:S01]  /*5770*/  IMAD.WIDE R36, R13, 0x4, R110 ;  /* 0x000000040d247825 */ /* 0x001fe200078e026e */
[----:B------:R-:W-:-:S04]  /*5780*/  CS2R R38, SRZ ;  /* 0x0000000000267805 */ /* 0x000fc8000001ff00 */
[----:B------:R0:W3:Y:S02]  /*5790*/  @P2 LDG.E.EL.128 R32, desc[UR6][R36.64+-0x700] ;  /* 0xfff9000624202981 */ /* 0x0000e4000c2e1d00 */
[----:B0-----:R-:W-:-:S06]  /*57a0*/  CS2R R36, SRZ ;  /* 0x0000000000247805 */ /* 0x001fcc000001ff00 */
[----:B------:R0:W5:Y:S01]  /*57b0*/  @P2 LDG.E.EL.128 R36, desc[UR6][R70.64+-0x700] ;  /* 0xfff9000646242981 */ /* 0x000162000c2e1d00 */
[----:B------:R-:W-:Y:S01]  /*57c0*/  @!P4 FMUL R68, R68, 16777216 ;  /* 0x4b8000004444c820 */ /* 0x000fe20000400000 */
[----:B------:R-:W-:Y:S01]  /*57d0*/  @!P4 FMUL R50, R50, 16777216 ;  /* 0x4b8000003232c820 */ /* 0x000fe20000400000 */
[----:B--2---:R-:W-:Y:S01]  /*57e0*/  FSETP.GT.AND P4, PT, R72, 8.50705917302346158658e+37, PT ;  /* 0x7e8000004800780b */ /* 0x004fe20003f84000 */
[----:B------:R-:W-:Y:S01]  /*57f0*/  @!P5 FMUL R64, R64, 16777216 ;  /* 0x4b8000004040d820 */ /* 0x000fe20000400000 */
[----:B------:R-:W-:Y:S01]  /*5800*/  @!P5 FMUL R65, R65, 16777216 ;  /* 0x4b8000004141d820 */ /* 0x000fe20000400000 */
[----:B------:R-:W-:Y:S02]  /*5810*/  FSETP.GEU.AND P5, PT, R72, 1.175494350822287508e-38, PT ;  /* 0x008000004800780b */ /* 0x000fe40003fae000 */
[----:B------:R-:W-:-:S08]  /*5820*/  FSEL R73, R121, 1, P4 ;  /* 0x3f80000079497808 */ /* 0x000fd00002000000 */
[----:B------:R-:W-:-:S03]  /*5830*/  @P4 FMUL R72, R72, 0.25 ;  /* 0x3e80000048484820 */ /* 0x000fc60000400000 */
[----:B------:R-:W-:Y:S01]  /*5840*/  @!P5 FMUL R73, R73, 16777216 ;  /* 0x4b8000004949d820 */ /* 0x000fe20000400000 */
[----:B------:R-:W-:Y:S01]  /*5850*/  @!P5 FMUL R72, R72, 16777216 ;  /* 0x4b8000004848d820 */ /* 0x000fe20000400000 */
[C---:B------:R-:W-:Y:S02]  /*5860*/  FSETP.GT.AND P5, PT, R74.reuse, 8.50705917302346158658e+37, PT ;  /* 0x7e8000004a00780b */ /* 0x040fe40003fa4000 */
[----:B------:R-:W-:Y:S02]  /*5870*/  FSETP.GEU.AND P4, PT, R74, 1.175494350822287508e-38, PT ;  /* 0x008000004a00780b */ /* 0x000fe40003f8e000 */
[----:B------:R-:W-:-:S09]  /*5880*/  FSEL R75, R121, 1, P5 ;  /* 0x3f800000794b7808 */ /* 0x000fd20002800000 */
[----:B------:R-:W-:Y:S02]  /*5890*/  @P5 FMUL R74, R74, 0.25 ;  /* 0x3e8000004a4a5820 */ /* 0x000fe40000400000 */
[----:B------:R-:W-:Y:S02]  /*58a0*/  @!P4 FMUL R75, R75, 16777216 ;  /* 0x4b8000004b4bc820 */ /* 0x000fe40000400000 */
[----:B------:R-:W-:Y:S01]  /*58b0*/  @!P4 FMUL R74, R74, 16777216 ;  /* 0x4b8000004a4ac820 */ /* 0x000fe20000400000 */
[----:B0-----:R-:W-:Y:S01]  /*58c0*/  IMAD.WIDE R70, R12, 0x4, R114 ;  /* 0x000000040c467825 */ /* 0x001fe200078e0272 */
[----:B---3--:R-:W-:Y:S02]  /*58d0*/  SEL R32, R32, RZ, P2 ;  /* 0x000000ff20207207 */ /* 0x008fe40001000000 */
[----:B------:R-:W-:Y:S02]  /*58e0*/  SEL R33, R33, RZ, P2 ;  /* 0x000000ff21217207 */ /* 0x000fe40001000000 */
[----:B------:R-:W-:-:S02]  /*58f0*/  SEL R34, R34, RZ, P2 ;  /* 0x000000ff22227207 */ /* 0x000fc40001000000 */
[----:B-----5:R-:W-:Y:S02]  /*5900*/  SEL R36, R36, RZ, P2 ;  /* 0x000000ff24247207 */ /* 0x020fe40001000000 */
[----:B------:R-:W-:-:S03]  /*5910*/  SEL R37, R37, RZ, P2 ;  /* 0x000000ff25257207 */ /* 0x000fc60001000000 */
[----:B------:R-:W-:Y:S01]  /*5920*/  FFMA R87, R32, R87, R36 ;  /* 0x0000005720577223 */ /* 0x000fe20000000024 */
[----:B------:R-:W-:Y:S01]  /*5930*/  SEL R38, R38, RZ, P2 ;  /* 0x000000ff26267207 */ /* 0x000fe20001000000 */
[----:B------:R-:W-:-:S03]  /*5940*/  FFMA R33, R33, R85, R37 ;  /* 0x0000005521217223 */ /* 0x000fc60000000025 */
[----:B------:R-:W-:Y:S01]  /*5950*/  FSETP.GEU.AND P4, PT, R87, RZ, PT ;  /* 0x000000ff5700720b */ /* 0x000fe20003f8e000 */
[----:B------:R-:W-:-:S03]  /*5960*/  FFMA R34, R34, R82, R38 ;  /* 0x0000005222227223 */ /* 0x000fc60000000026 */
[----:B------:R-:W-:Y:S02]  /*5970*/  FSEL R87, R87, RZ, P4 ;  /* 0x000000ff57577208 */ /* 0x000fe40002000000 */
[----:B------:R-:W-:Y:S02]  /*5980*/  FSETP.GEU.AND P4, PT, R33, RZ, PT ;  /* 0x000000ff2100720b */ /* 0x000fe40003f8e000 */
[----:B------:R-:W-:Y:S02]  /*5990*/  SEL R35, R35, RZ, P2 ;  /* 0x000000ff23237207 */ /* 0x000fe40001000000 */
[----:B------:R-:W-:Y:S02]  /*59a0*/  SEL R39, R39, RZ, P2 ;  /* 0x000000ff27277207 */ /* 0x000fe40001000000 */
[----:B------:R-:W-:Y:S02]  /*59b0*/  FSEL R111, R33, RZ, P4 ;  /* 0x000000ff216f7208 */ /* 0x000fe40002000000 */
[----:B------:R-:W-:Y:S01]  /*59c0*/  FSETP.GEU.AND P4, PT, R34, RZ, PT ;  /* 0x000000ff2200720b */ /* 0x000fe20003f8e000 */
[----:B------:R-:W-:Y:S01]  /*59d0*/  FFMA R84, R35, R84, R39 ;  /* 0x0000005423547223 */ /* 0x000fe20000000027 */
[----:B------:R-:W-:-:S02]  /*59e0*/  CS2R R32, SRZ ;  /* 0x0000000000207805 */ /* 0x000fc4000001ff00 */
[----:B------:R-:W-:Y:S02]  /*59f0*/  FSEL R102, R34, RZ, P4 ;  /* 0x000000ff22667208 */ /* 0x000fe40002000000 */
[----:B------:R-:W-:Y:S01]  /*5a00*/  CS2R R34, SRZ ;  /* 0x0000000000227805 */ /* 0x000fe2000001ff00 */
[----:B------:R-:W-:Y:S01]  /*5a10*/  IMAD.WIDE R36, R12, 0x4, R112 ;  /* 0x000000040c247825 */ /* 0x000fe200078e0270 */
[----:B------:R-:W-:-:S04]  /*5a20*/  CS2R R38, SRZ ;  /* 0x0000000000267805 */ /* 0x000fc8000001ff00 */
[----:B------:R0:W2:Y:S02]  /*5a30*/  @P3 LDG.E.EL.128 R32, desc[UR6][R36.64+-0x600] ;  /* 0xfffa000624203981 */ /* 0x0000a4000c2e1d00 */
[----:B0-----:R-:W-:-:S06]  /*5a40*/  CS2R R36, SRZ ;  /* 0x0000000000247805 */ /* 0x001fcc000001ff00 */
[----:B------:R-:W3:Y:S01]  /*5a50*/  @P3 LDG.E.EL.128 R36, desc[UR6][R70.64+-0x600] ;  /* 0xfffa000646243981 */ /* 0x000ee2000c2e1d00 */
[----:B------:R-:W-:-:S04]  /*5a60*/  FSETP.GEU.AND P4, PT, R84, RZ, PT ;  /* 0x000000ff5400720b */ /* 0x000fc80003f8e000 */
[----:B------:R-:W-:Y:S02]  /*5a70*/  FSEL R101, R84, RZ, P4 ;  /* 0x000000ff54657208 */ /* 0x000fe40002000000 */
[----:B------:R-:W0:Y:S01]  /*5a80*/  LDC.64 R84, c[0x0][0x2a8] ;  /* 0x0000aa00ff547b82 */ /* 0x000e220000000a00 */
[----:B------:R-:W-:Y:S02]  /*5a90*/  SEL R107, R54, RZ, P3 ;  /* 0x000000ff366b7207 */ /* 0x000fe40001800000 */
[----:B------:R-:W-:Y:S02]  /*5aa0*/  SEL R103, R55, RZ, P3 ;  /* 0x000000ff37677207 */ /* 0x000fe40001800000 */
[----:B--2---:R-:W-:Y:S02]  /*5ab0*/  SEL R32, R32, RZ, P3 ;  /* 0x000000ff20207207 */ /* 0x004fe40001800000 */
[----:B---3--:R-:W-:Y:S02]  /*5ac0*/  SEL R36, R36, RZ, P3 ;  /* 0x000000ff24247207 */ /* 0x008fe40001800000 */
[----:B------:R-:W-:-:S03]  /*5ad0*/  SEL R117, R37, RZ, P3 ;  /* 0x000000ff25757207 */ /* 0x000fc60001800000 */
[----:B------:R-:W-:Y:S01]  /*5ae0*/  FFMA R116, R32, R116, R36 ;  /* 0x0000007420747223 */ /* 0x000fe20000000024 */
[----:B0-----:R-:W-:Y:S02]  /*5af0*/  IMAD.WIDE R36, R12, 0x4, R84 ;  /* 0x000000040c247825 */ /* 0x001fe400078e0254 */
[----:B------:R-:W0:Y:S01]  /*5b00*/  LDC.64 R84, c[0x0][0x2b0] ;  /* 0x0000ac00ff547b82 */ /* 0x000e220000000a00 */
[----:B------:R-:W-:Y:S02]  /*5b10*/  SEL R113, R33, RZ, P3 ;  /* 0x000000ff21717207 */ /* 0x000fe40001800000 */
[----:B------:R-:W-:Y:S02]  /*5b20*/  CS2R R32, SRZ ;  /* 0x0000000000207805 */ /* 0x000fe4000001ff00 */
[----:B------:R-:W-:Y:S02]  /*5b30*/  SEL R114, R34, RZ, P3 ;  /* 0x000000ff22727207 */ /* 0x000fe40001800000 */
[----:B------:R-:W-:-:S02]  /*5b40*/  SEL R115, R35, RZ, P3 ;  /* 0x000000ff23737207 */ /* 0x000fc40001800000 */
[----:B------:R-:W-:Y:S02]  /*5b50*/  CS2R R34, SRZ ;  /* 0x0000000000227805 */ /* 0x000fe4000001ff00 */
[----:B------:R-:W-:Y:S02]  /*5b60*/  SEL R118, R38, RZ, P3 ;  /* 0x000000ff26767207 */ /* 0x000fe40001800000 */
[----:B------:R-:W-:Y:S02]  /*5b70*/  SEL R119, R39, RZ, P3 ;  /* 0x000000ff27777207 */ /* 0x000fe40001800000 */
[----:B------:R-:W-:Y:S01]  /*5b80*/  CS2R R38, SRZ ;  /* 0x0000000000267805 */ /* 0x000fe2000001ff00 */
[----:B------:R1:W2:Y:S02]  /*5b90*/  @P2 LDG.E.EL.128 R32, desc[UR6][R36.64+-0x700] ;  /* 0xfff9000624202981 */ /* 0x0002a4000c2e1d00 */
[----:B-1----:R-:W-:Y:S01]  /*5ba0*/  CS2R R36, SRZ ;  /* 0x0000000000247805 */ /* 0x002fe2000001ff00 */
[----:B0-----:R-:W-:-:S05]  /*5bb0*/  IMAD.WIDE R54, R12, 0x4, R84 ;  /* 0x000000040c367825 */ /* 0x001fca00078e0254 */
[----:B------:R-:W3:Y:S01]  /*5bc0*/  @P2 LDG.E.EL.128 R36, desc[UR6][R54.64+-0x700] ;  /* 0xfff9000636242981 */ /* 0x000ee2000c2e1d00 */
[C---:B----4-:R-:W-:Y:S01]  /*5bd0*/  FSETP.GT.AND P5, PT, R76.reuse, 8.50705917302346158658e+37, PT ;  /* 0x7e8000004c00780b */ /* 0x050fe20003fa4000 */
[----:B------:R-:W-:Y:S01]  /*5be0*/  @!P6 FMUL R69, R69, 16777216 ;  /* 0x4b8000004545e820 */ /* 0x000fe20000400000 */
[----:B------:R-:W-:Y:S01]  /*5bf0*/  @!P6 FMUL R51, R51, 16777216 ;  /* 0x4b8000003333e820 */ /* 0x000fe20000400000 */
[----:B------:R-:W-:Y:S01]  /*5c00*/  FSETP.GEU.AND P6, PT, R76, 1.175494350822287508e-38, PT ;  /* 0x008000004c00780b */ /* 0x000fe20003fce000 */
[----:B------:R-:W0:Y:S01]  /*5c10*/  MUFU.RCP R72, R72 ;  /* 0x0000004800487308 */ /* 0x000e220000001000 */
[----:B------:R-:W-:-:S08]  /*5c20*/  SEL R112, R57, RZ, P3 ;  /* 0x000000ff39707207 */ /* 0x000fd00001800000 */
[----:B------:R-:W-:Y:S01]  /*5c30*/  @P5 FMUL R76, R76, 0.25 ;  /* 0x3e8000004c4c5820 */ /* 0x000fe20000400000 */
[----:B------:R-:W1:Y:S03]  /*5c40*/  MUFU.RCP R74, R74 ;  /* 0x0000004a004a7308 */ /* 0x000e660000001000 */
[----:B------:R-:W-:Y:S01]  /*5c50*/  @!P6 FMUL R76, R76, 16777216 ;  /* 0x4b8000004c4ce820 */ /* 0x000fe20000400000 */
[----:B------:R-:W-:-:S05]  /*5c60*/  SEL R110, R53, RZ, P3 ;  /* 0x000000ff356e7207 */ /* 0x000fca0001800000 */
[----:B------:R-:W4:Y:S01]  /*5c70*/  MUFU.RCP R76, R76 ;  /* 0x0000004c004c7308 */ /* 0x000f220000001000 */
[----:B------:R-:W-:Y:S01]  /*5c80*/  SEL R58, R58, RZ, P3 ;  /* 0x000000ff3a3a7207 */ /* 0x000fe20001800000 */
[----:B------:R-:W-:Y:S01]  /*5c90*/  FADD R110, R110, -R112 ;  /* 0x800000706e6e7221 */ /* 0x000fe20000000000 */
[----:B0-----:R-:W-:Y:S01]  /*5ca0*/  FMUL R73, R72, R73 ;  /* 0x0000004948497220 */ /* 0x001fe20000400000 */
[----:B------:R-:W-:Y:S02]  /*5cb0*/  FSEL R77, R121, 1, P5 ;  /* 0x3f800000794d7808 */ /* 0x000fe40002800000 */
[----:B------:R-:W-:Y:S01]  /*5cc0*/  SEL R59, R59, RZ, P3 ;  /* 0x000000ff3b3b7207 */ /* 0x000fe20001800000 */
[----:B------:R-:W-:Y:S01]  /*5cd0*/  FMUL R110, R73, R110 ;  /* 0x0000006e496e7220 */ /* 0x000fe20000400000 */
[----:B------:R-:W-:Y:S01]  /*5ce0*/  FADD R58, R107, -R58 ;  /* 0x8000003a6b3a7221 */ /* 0x000fe20000000000 */
[----:B------:R-:W-:Y:S02]  /*5cf0*/  @!P6 FMUL R77, R77, 16777216 ;  /* 0x4b8000004d4de820 */ /* 0x000fe40000400000 */
[----:B------:R-:W-:Y:S01]  /*5d00*/  FFMA R110, R113, R110, R117 ;  /* 0x0000006e716e7223 */ /* 0x000fe20000000075 */
[----:B------:R-:W-:Y:S01]  /*5d10*/  FADD R59, R103, -R59 ;  /* 0x8000003b673b7221 */ /* 0x000fe20000000000 */
[----:B--2---:R-:W-:-:S02]  /*5d20*/  SEL R32, R32, RZ, P2 ;  /* 0x000000ff20207207 */ /* 0x004fc40001000000 */
[----:B------:R-:W-:Y:S02]  /*5d30*/  SEL R33, R33, RZ, P2 ;  /* 0x000000ff21217207 */ /* 0x000fe40001000000 */
[----:B------:R-:W-:Y:S02]  /*5d40*/  SEL R34, R34, RZ, P2 ;  /* 0x000000ff22227207 */ /* 0x000fe40001000000 */
[----:B------:R-:W-:Y:S02]  /*5d50*/  SEL R35, R35, RZ, P2 ;  /* 0x000000ff23237207 */ /* 0x000fe40001000000 */
[----:B---3--:R-:W-:Y:S02]  /*5d60*/  SEL R36, R36, RZ, P2 ;  /* 0x000000ff24247207 */ /* 0x008fe40001000000 */
[----:B------:R-:W-:-:S03]  /*5d70*/  SEL R37, R37, RZ, P2 ;  /* 0x000000ff25257207 */ /* 0x000fc60001000000 */
[----:B------:R-:W-:Y:S01]  /*5d80*/  FFMA R32, R32, R109, R36 ;  /* 0x0000006d20207223 */ /* 0x000fe20000000024 */
[----:B------:R-:W-:Y:S01]  /*5d90*/  SEL R38, R38, RZ, P2 ;  /* 0x000000ff26267207 */ /* 0x000fe20001000000 */
[----:B------:R-:W-:Y:S01]  /*5da0*/  FFMA R33, R33, R108, R37 ;  /* 0x0000006c21217223 */ /* 0x000fe20000000025 */
[----:B------:R-:W-:Y:S01]  /*5db0*/  SEL R39, R39, RZ, P2 ;  /* 0x000000ff27277207 */ /* 0x000fe20001000000 */
[----:B------:R-:W0:Y:S01]  /*5dc0*/  LDC.64 R108, c[0x0][0x220] ;  /* 0x00008800ff6c7b82 */ /* 0x000e220000000a00 */
[----:B------:R-:W-:Y:S01]  /*5dd0*/  FSETP.GEU.AND P2, PT, R32, RZ, PT ;  /* 0x000000ff2000720b */ /* 0x000fe20003f4e000 */
[----:B------:R-:W-:-:S03]  /*5de0*/  FFMA R34, R34, R86, R38 ;  /* 0x0000005622227223 */ /* 0x000fc60000000026 */
[----:B------:R-:W-:Y:S02]  /*5df0*/  FSEL R85, R32, RZ, P2 ;  /* 0x000000ff20557208 */ /* 0x000fe40001000000 */
[----:B------:R-:W-:Y:S01]  /*5e00*/  FSETP.GEU.AND P2, PT, R33, RZ, PT ;  /* 0x000000ff2100720b */ /* 0x000fe20003f4e000 */
[----:B------:R-:W-:-:S03]  /*5e10*/  FFMA R35, R35, R83, R39 ;  /* 0x0000005323237223 */ /* 0x000fc60000000027 */
[----:B------:R-:W-:Y:S02]  /*5e20*/  FSEL R84, R33, RZ, P2 ;  /* 0x000000ff21547208 */ /* 0x000fe40001000000 */
[----:B------:R-:W-:-:S04]  /*5e30*/  FSETP.GEU.AND P2, PT, R34, RZ, PT ;  /* 0x000000ff2200720b */ /* 0x000fc80003f4e000 */
[----:B------:R-:W-:Y:S02]  /*5e40*/  FSEL R83, R34, RZ, P2 ;  /* 0x000000ff22537208 */ /* 0x000fe40001000000 */
[----:B------:R-:W-:-:S04]  /*5e50*/  FSETP.GEU.AND P2, PT, R35, RZ, PT ;  /* 0x000000ff2300720b */ /* 0x000fc80003f4e000 */
[----:B------:R-:W-:Y:S02]  /*5e60*/  FSEL R82, R35, RZ, P2 ;  /* 0x000000ff23527208 */ /* 0x000fe40001000000 */
[----:B------:R-:W-:-:S04]  /*5e70*/  FSETP.GEU.AND P2, PT, R81, RZ, PT ;  /* 0x000000ff5100720b */ /* 0x000fc80003f4e000 */
[----:B------:R-:W-:Y:S02]  /*5e80*/  FSEL R57, R81, RZ, P2 ;  /* 0x000000ff51397208 */ /* 0x000fe40001000000 */
[----:B------:R-:W-:-:S04]  /*5e90*/  FSETP.GEU.AND P2, PT, R80, RZ, PT ;  /* 0x000000ff5000720b */ /* 0x000fc80003f4e000 */
[----:B------:R-:W-:Y:S02]  /*5ea0*/  FSEL R70, R80, RZ, P2 ;  /* 0x000000ff50467208 */ /* 0x000fe40001000000 */
[----:B------:R-:W-:Y:S01]  /*5eb0*/  FSETP.GEU.AND P2, PT, R79, RZ, PT ;  /* 0x000000ff4f00720b */ /* 0x000fe20003f4e000 */
[----:B-1----:R-:W-:-:S03]  /*5ec0*/  FMUL R33, R74, R75 ;  /* 0x0000004b4a217220 */ /* 0x002fc60000400000 */
[----:B------:R-:W-:Y:S02]  /*5ed0*/  FSEL R71, R79, RZ, P2 ;  /* 0x000000ff4f477208 */ /* 0x000fe40001000000 */
[----:B------:R-:W-:Y:S01]  /*5ee0*/  FSETP.GEU.AND P2, PT, R78, RZ, PT ;  /* 0x000000ff4e00720b */ /* 0x000fe20003f4e000 */
[----:B------:R-:W-:-:S03]  /*5ef0*/  FMUL R33, R33, R58 ;  /* 0x0000003a21217220 */ /* 0x000fc60000400000 */
[----:B------:R-:W-:Y:S02]  /*5f00*/  FSEL R78, R78, RZ, P2 ;  /* 0x000000ff4e4e7208 */ /* 0x000fe40001000000 */
[----:B------:R-:W-:Y:S01]  /*5f10*/  FSETP.GEU.AND P2, PT, R116, RZ, PT ;  /* 0x000000ff7400720b */ /* 0x000fe20003f4e000 */
[----:B----4-:R-:W-:Y:S01]  /*5f20*/  FMUL R32, R76, R77 ;  /* 0x0000004d4c207220 */ /* 0x010fe20000400000 */
[----:B------:R-:W-:Y:S02]  /*5f30*/  FFMA R33, R114, R33, R118 ;  /* 0x0000002172217223 */ /* 0x000fe40000000076 */
[----:B------:R-:W-:Y:S01]  /*5f40*/  FSEL R53, R116, RZ, P2 ;  /* 0x000000ff74357208 */ /* 0x000fe20001000000 */
[----:B------:R-:W-:Y:S01]  /*5f50*/  FMUL R32, R32, R59 ;  /* 0x0000003b20207220 */ /* 0x000fe20000400000 */
[C---:B------:R-:W-:Y:S01]  /*5f60*/  FSETP.GEU.AND P2, PT, R110.reuse, RZ, PT ;  /* 0x000000ff6e00720b */ /* 0x040fe20003f4e000 */
[----:B------:R-:W-:Y:S01]  /*5f70*/  IMAD.IADD R37, R13, 0x1, R7 ;  /* 0x000000010d257824 */ /* 0x000fe200078e0207 */
[----:B------:R-:W-:Y:S01]  /*5f80*/  CS2R R34, SRZ ;  /* 0x0000000000227805 */ /* 0x000fe2000001ff00 */
[----:B------:R-:W-:Y:S01]  /*5f90*/  FFMA R32, R115, R32, R119 ;  /* 0x0000002073207223 */ /* 0x000fe20000000077 */
[----:B------:R-:W-:Y:S01]  /*5fa0*/  FSEL R72, R110, RZ, P2 ;  /* 0x000000ff6e487208 */ /* 0x000fe20001000000 */
[----:B------:R-:W-:Y:S01]  /*5fb0*/  IMAD.WIDE R36, R37, 0x4, R124 ;  /* 0x0000000425247825 */ /* 0x000fe200078e027c */
[----:B------:R-:W-:-:S02]  /*5fc0*/  FSETP.GEU.AND P2, PT, R33, RZ, PT ;  /* 0x000000ff2100720b */ /* 0x000fc40003f4e000 */
[----:B------:R-:W-:Y:S01]  /*5fd0*/  CS2R R38, SRZ ;  /* 0x0000000000267805 */ /* 0x000fe2000001ff00 */
[----:B------:R-:W1:Y:S01]  /*5fe0*/  LDC.64 R116, c[0x0][0x248] ;  /* 0x00009200ff747b82 */ /* 0x000e620000000a00 */
[----:B------:R-:W-:Y:S02]  /*5ff0*/  FSEL R73, R33, RZ, P2 ;  /* 0x000000ff21497208 */ /* 0x000fe40001000000 */
[----:B------:R-:W-:-:S04]  /*6000*/  FSETP.GEU.AND P2, PT, R32, RZ, PT ;  /* 0x000000ff2000720b */ /* 0x000fc80003f4e000 */
[----:B------:R-:W-:Y:S02]  /*6010*/  FSEL R74, R32, RZ, P2 ;  /* 0x000000ff204a7208 */ /* 0x000fe40001000000 */
[----:B------:R-:W-:Y:S01]  /*6020*/  CS2R R32, SRZ ;  /* 0x0000000000207805 */ /* 0x000fe2000001ff00 */
[----:B0-----:R-:W-:Y:S01]  /*6030*/  IMAD.WIDE R54, R13, 0x4, R108 ;  /* 0x000000040d367825 */ /* 0x001fe200078e026c */
[----:B------:R-:W0:Y:S08]  /*6040*/  MUFU.RCP R14, R14 ;  /* 0x0000000e000e7308 */ /* 0x000e300000001000 */
[----:B------:R-:W-:Y:S01]  /*6050*/  MUFU.RCP R64, R64 ;  /* 0x0000004000407308 */ /* 0x000fe20000001000 */
[----:B------:R2:W3:Y:S07]  /*6060*/  @P0 LDG.E.EL.128 R32, desc[UR6][R36.64] ;  /* 0x0000000624200981 */ /* 0x0004ee000c2e1d00 */
[----:B------:R-:W4:Y:S08]  /*6070*/  MUFU.RCP R25, R25 ;  /* 0x0000001900197308 */ /* 0x000f300000001000 */
[----:B------:R-:W5:Y:S01]  /*6080*/  MUFU.RCP R15, R15 ;  /* 0x0000000f000f7308 */ /* 0x000f620000001000 */
[----:B--2---:R-:W-:-:S07]  /*6090*/  CS2R R36, SRZ ;  /* 0x0000000000247805 */ /* 0x004fce000001ff00 */
[----:B------:R-:W-:Y:S01]  /*60a0*/  MUFU.RCP R60, R60 ;  /* 0x0000003c003c7308 */ /* 0x000fe20000001000 */
[----:B------:R2:W4:Y:S07]  /*60b0*/  @P0 LDG.E.EL.128 R36, desc[UR6][R54.64] ;  /* 0x0000000636240981 */ /* 0x00052e000c2e1d00 */
[----:B------:R-:W-:Y:S08]  /*60c0*/  MUFU.RCP R62, R62 ;  /* 0x0000003e003e7308 */ /* 0x000ff00000001000 */
[----:B------:R-:W0:Y:S01]  /*60d0*/  MUFU.RCP R29, R29 ;  /* 0x0000001d001d7308 */ /* 0x000e220000001000 */
[----:B--2---:R-:W-:-:S07]  /*60e0*/  IMAD.WIDE R54, R12, 0x4, R108 ;  /* 0x000000040c367825 */ /* 0x004fce00078e026c */
[----:B------:R-:W2:Y:S01]  /*60f0*/  MUFU.RCP R40, R40 ;  /* 0x0000002800287308 */ /* 0x000ea20000001000 */
[----:B------:R-:W0:Y:S07]  /*6100*/  LDC.64 R108, c[0x0][0x240] ;  /* 0x00009000ff6c7b82 */ /* 0x000e2e0000000a00 */
[----:B------:R-:W0:Y:S08]  /*6110*/  MUFU.RCP R76, R46 ;  /* 0x0000002e004c7308 */ /* 0x000e300000001000 */
[----:B------:R-:W0:Y:S01]  /*6120*/  MUFU.RCP R44, R44 ;  /* 0x0000002c002c7308 */ /* 0x000e220000001000 */
[----:B------:R-:W-:Y:S01]  /*6130*/  IMAD.SHL.U32 R93, R93, 0x200, RZ ;  /* 0x000002005d5d7824 */ /* 0x000fe200078e00ff */
[----:B------:R-:W-:Y:S01]  /*6140*/  ISETP.GE.AND P6, PT, R100, 0x64, PT ;  /* 0x000000646400780c */ /* 0x000fe20003fc6270 */
[----:B------:R-:W0:Y:S01]  /*6150*/  LDC.64 R118, c[0x0][0x260] ;  /* 0x00009800ff767b82 */ /* 0x000e220000000a00 */
[----:B---3--:R-:W-:-:S02]  /*6160*/  SEL R35, R35, RZ, P0 ;  /* 0x000000ff23237207 */ /* 0x008fc40000000000 */
[----:B------:R-:W-:Y:S02]  /*6170*/  SEL R34, R34, RZ, P0 ;  /* 0x000000ff22227207 */ /* 0x000fe40000000000 */
[----:B------:R-:W-:Y:S02]  /*6180*/  SEL R33, R33, RZ, P0 ;  /* 0x000000ff21217207 */ /* 0x000fe40000000000 */
[----:B------:R-:W-:Y:S02]  /*6190*/  SEL R32, R32, RZ, P0 ;  /* 0x000000ff20207207 */ /* 0x000fe40000000000 */
[----:B----4-:R-:W-:-:S05]  /*61a0*/  SEL R58, R39, RZ, P0 ;  /* 0x000000ff273a7207 */ /* 0x010fca0000000000 */
[----:B------:R-:W-:Y:S01]  /*61b0*/  FADD R107, R35, -R58 ;  /* 0x8000003a236b7221 */ /* 0x000fe20000000000 */
[----:B------:R-:W-:-:S05]  /*61c0*/  SEL R35, R38, RZ, P0 ;  /* 0x000000ff26237207 */ /* 0x000fca0000000000 */
[----:B------:R-:W-:Y:S01]  /*61d0*/  FADD R86, R34, -R35 ;  /* 0x8000002322567221 */ /* 0x000fe20000000000 */
[----:B------:R-:W-:Y:S01]  /*61e0*/  SEL R34, R37, RZ, P0 ;  /* 0x000000ff25227207 */ /* 0x000fe20000000000 */
[----:B------:R-:W-:-:S04]  /*61f0*/  IMAD.IADD R37, R12, 0x1, R7 ;  /* 0x000000010c257824 */ /* 0x000fc800078e0207 */
[----:B------:R-:W-:Y:S01]  /*6200*/  FADD R81, R33, -R34 ;  /* 0x8000002221517221 */ /* 0x000fe20000000000 */
[----:B------:R-:W-:Y:S02]  /*6210*/  SEL R33, R36, RZ, P0 ;  /* 0x000000ff24217207 */ /* 0x000fe40000000000 */
[----:B------:R-:W-:Y:S01]  /*6220*/  CS2R R34, SRZ ;  /* 0x0000000000227805 */ /* 0x000fe2000001ff00 */
[----:B------:R-:W-:Y:S01]  /*6230*/  IMAD.WIDE R36, R37, 0x4, R124 ;  /* 0x0000000425247825 */ /* 0x000fe200078e027c */
[----:B------:R-:W-:-:S03]  /*6240*/  CS2R R38, SRZ ;  /* 0x0000000000267805 */ /* 0x000fc6000001ff00 */
[----:B0-----:R-:W-:Y:S01]  /*6250*/  FMUL R95, R14, R95 ;  /* 0x0000005f0e5f7220 */ /* 0x001fe20000400000 */
[----:B------:R-:W-:Y:S01]  /*6260*/  FADD R80, R32, -R33 ;  /* 0x8000002120507221 */ /* 0x000fe20000000000 */
[----:B------:R-:W-:Y:S01]  /*6270*/  CS2R R32, SRZ ;  /* 0x0000000000207805 */ /* 0x000fe2000001ff00 */
[----:B------:R-:W-:Y:S01]  /*6280*/  FMUL R90, R25, R90 ;  /* 0x0000005a195a7220 */ /* 0x000fe20000400000 */
[----:B-----5:R-:W-:Y:S01]  /*6290*/  FMUL R94, R15, R94 ;  /* 0x0000005e0f5e7220 */ /* 0x020fe20000400000 */
[----:B------:R-:W-:Y:S01]  /*62a0*/  FMUL R88, R29, R88 ;  /* 0x000000581d587220 */ /* 0x000fe20000400000 */
[----:B--2---:R-:W-:Y:S01]  /*62b0*/  FMUL R75, R40, R41 ;  /* 0x00000029284b7220 */ /* 0x004fe20000400000 */
[----:B------:R-:W-:Y:S01]  /*62c0*/  FMUL R76, R76, R47 ;  /* 0x0000002f4c4c7220 */ /* 0x000fe20000400000 */
[----:B------:R0:W2:Y:S01]  /*62d0*/  @P0 LDG.E.EL.128 R32, desc[UR6][R36.64] ;  /* 0x0000000624200981 */ /* 0x0000a2000c2e1d00 */
[----:B------:R-:W-:Y:S01]  /*62e0*/  FMUL R14, R64, R65 ;  /* 0x00000041400e7220 */ /* 0x000fe20000400000 */
[----:B------:R-:W3:Y:S01]  /*62f0*/  LDC.64 R46, c[0x0][0x2c0] ;  /* 0x0000b000ff2e7b82 */ /* 0x000ee20000000a00 */
[----:B0-----:R-:W-:Y:S01]  /*6300*/  CS2R R36, SRZ ;  /* 0x0000000000247805 */ /* 0x001fe2000001ff00 */
[----:B------:R-:W-:Y:S01]  /*6310*/  FMUL R77, R44, R45 ;  /* 0x0000002d2c4d7220 */ /* 0x000fe20000400000 */
[----:B------:R-:W-:Y:S05]  /*6320*/  MUFU.RCP R16, R16 ;  /* 0x0000001000107308 */ /* 0x000fea0000001000 */
[----:B------:R-:W0:Y:S01]  /*6330*/  LDC.64 R124, c[0x0][0x258] ;  /* 0x00009600ff7c7b82 */ /* 0x000e220000000a00 */
[----:B------:R-:W4:Y:S02]  /*6340*/  @P0 LDG.E.EL.128 R36, desc[UR6][R54.64] ;  /* 0x0000000636240981 */ /* 0x000f24000c2e1d00 */
[----:B------:R-:W-:Y:S01]  /*6350*/  MUFU.RCP R20, R20 ;  /* 0x0000001400147308 */ /* 0x000fe20000001000 */
[----:B------:R-:W-:-:S04]  /*6360*/  SEL R18, R18, RZ, P0 ;  /* 0x000000ff12127207 */ /* 0x000fc80000000000 */
[----:B------:R-:W5:Y:S01]  /*6370*/  LDC.64 R64, c[0x0][0x238] ;  /* 0x00008e00ff407b82 */ /* 0x000f620000000a00 */
[----:B--2---:R-:W-:Y:S02]  /*6380*/  SEL R34, R34, RZ, P0 ;  /* 0x000000ff22227207 */ /* 0x004fe40000000000 */
[----:B------:R-:W-:Y:S02]  /*6390*/  SEL R35, R35, RZ, P0 ;  /* 0x000000ff23237207 */ /* 0x000fe40000000000 */
[----:B------:R-:W-:Y:S02]  /*63a0*/  SEL R33, R33, RZ, P0 ;  /* 0x000000ff21217207 */ /* 0x000fe40000000000 */
[----:B------:R-:W-:Y:S02]  /*63b0*/  SEL R32, R32, RZ, P0 ;  /* 0x000000ff20207207 */ /* 0x000fe40000000000 */
[----:B----4-:R-:W-:Y:S02]  /*63c0*/  SEL R7, R38, RZ, P0 ;  /* 0x000000ff26077207 */ /* 0x010fe40000000000 */
[----:B------:R-:W-:-:S03]  /*63d0*/  SEL R58, R39, RZ, P0 ;  /* 0x000000ff273a7207 */ /* 0x000fc60000000000 */
[----:B------:R-:W-:Y:S01]  /*63e0*/  FADD R114, R34, -R7 ;  /* 0x8000000722727221 */ /* 0x000fe20000000000 */
[----:B------:R-:W-:Y:S02]  /*63f0*/  SEL R34, R37, RZ, P0 ;  /* 0x000000ff25227207 */ /* 0x000fe40000000000 */
[----:B------:R-:W-:Y:S02]  /*6400*/  SEL R7, R36, RZ, P0 ;  /* 0x000000ff24077207 */ /* 0x000fe40000000000 */
[----:B------:R-:W-:Y:S01]  /*6410*/  IADD3 R36, R12, -0x80, R8 ;  /* 0xffffff800c247810 */ /* 0x000fe20007ffe008 */
[----:B------:R-:W-:Y:S01]  /*6420*/  FADD R115, R35, -R58 ;  /* 0x8000003a23737221 */ /* 0x000fe20000000000 */
[----:B------:R-:W-:Y:S01]  /*6430*/  FADD R113, R33, -R34 ;  /* 0x8000002221717221 */ /* 0x000fe20000000000 */
[----:B------:R-:W-:Y:S01]  /*6440*/  FADD R112, R32, -R7 ;  /* 0x8000000720707221 */ /* 0x000fe20000000000 */
[----:B------:R-:W-:Y:S02]  /*6450*/  CS2R R32, SRZ ;  /* 0x0000000000207805 */ /* 0x000fe4000001ff00 */
[----:B------:R-:W-:Y:S01]  /*6460*/  CS2R R34, SRZ ;  /* 0x0000000000227805 */ /* 0x000fe2000001ff00 */
[----:B------:R-:W-:Y:S01]  /*6470*/  IMAD.WIDE R36, R36, 0x4, R108 ;  /* 0x0000000424247825 */ /* 0x000fe200078e026c */
[----:B------:R-:W-:-:S04]  /*6480*/  CS2R R38, SRZ ;  /* 0x0000000000267805 */ /* 0x000fc8000001ff00 */
[----:B------:R2:W4:Y:S01]  /*6490*/  @P1 LDG.E.EL.128 R32, desc[UR6][R36.64] ;  /* 0x0000000624201981 */ /* 0x000522000c2e1d00 */
[----:B-1----:R-:W-:Y:S01]  /*64a0*/  IMAD.WIDE R58, R12, 0x4, R116 ;  /* 0x000000040c3a7825 */ /* 0x002fe200078e0274 */
[----:B--2---:R-:W-:-:S06]  /*64b0*/  CS2R R36, SRZ ;  /* 0x0000000000247805 */ /* 0x004fcc000001ff00 */
[----:B------:R-:W2:Y:S01]  /*64c0*/  @P1 LDG.E.EL.128 R36, desc[UR6][R58.64+-0x200] ;  /* 0xfffe00063a241981 */ /* 0x000ea2000c2e1d00 */
[----:B------:R-:W-:-:S05]  /*64d0*/  IADD3 R54, R13, -0x80, R8 ;  /* 0xffffff800d367810 */ /* 0x000fca0007ffe008 */
[----:B------:R-:W-:Y:S01]  /*64e0*/  IMAD.WIDE R54, R54, 0x4, R108 ;  /* 0x0000000436367825 */ /* 0x000fe200078e026c */
[----:B----4-:R-:W-:Y:S02]  /*64f0*/  SEL R33, R33, RZ, P1 ;  /* 0x000000ff21217207 */ /* 0x010fe40000800000 */
[----:B------:R-:W-:Y:S02]  /*6500*/  SEL R35, R35, RZ, P1 ;  /* 0x000000ff23237207 */ /* 0x000fe40000800000 */
[----:B--2---:R-:W-:-:S05]  /*6510*/  SEL R8, R37, RZ, P1 ;  /* 0x000000ff25087207 */ /* 0x004fca0000800000 */
[----:B------:R-:W-:Y:S01]  /*6520*/  FADD R109, R33, -R8 ;  /* 0x80000008216d7221 */ /* 0x000fe20000000000 */
[----:B------:R-:W-:-:S05]  /*6530*/  SEL R8, R39, RZ, P1 ;  /* 0x000000ff27087207 */ /* 0x000fca0000800000 */
[----:B------:R-:W-:-:S04]  /*6540*/  FADD R79, R35, -R8 ;  /* 0x80000008234f7221 */ /* 0x000fc80000000000 */
[----:B------:R-:W-:Y:S02]  /*6550*/  FMUL R79, R14, R79 ;  /* 0x0000004f0e4f7220 */ /* 0x000fe40000400000 */
[----:B------:R-:W1:Y:S01]  /*6560*/  MUFU.RCP R14, R49 ;  /* 0x00000031000e7308 */ /* 0x000e620000001000 */
[----:B------:R-:W-:Y:S02]  /*6570*/  SEL R32, R32, RZ, P1 ;  /* 0x000000ff20207207 */ /* 0x000fe40000800000 */
[----:B------:R-:W-:Y:S02]  /*6580*/  SEL R7, R36, RZ, P1 ;  /* 0x000000ff24077207 */ /* 0x000fe40000800000 */
[----:B------:R-:W-:Y:S02]  /*6590*/  SEL R34, R34, RZ, P1 ;  /* 0x000000ff22227207 */ /* 0x000fe40000800000 */
[----:B------:R-:W-:Y:S01]  /*65a0*/  SEL R103, R38, RZ, P1 ;  /* 0x000000ff26677207 */ /* 0x000fe20000800000 */
[----:B------:R-:W-:Y:S01]  /*65b0*/  FADD R110, R32, -R7 ;  /* 0x80000007206e7221 */ /* 0x000fe20000000000 */
[----:B------:R-:W-:-:S02]  /*65c0*/  CS2R R32, SRZ ;  /* 0x0000000000207805 */ /* 0x000fc4000001ff00 */
[----:B------:R-:W-:Y:S02]  /*65d0*/  CS2R R36, SRZ ;  /* 0x0000000000247805 */ /* 0x000fe4000001ff00 */
[----:B------:R-:W-:Y:S01]  /*65e0*/  CS2R R38, SRZ ;  /* 0x0000000000267805 */ /* 0x000fe2000001ff00 */
[----:B------:R-:W-:Y:S01]  /*65f0*/  FADD R103, R34, -R103 ;  /* 0x8000006722677221 */ /* 0x000fe20000000000 */
[----:B------:R-:W-:Y:S01]  /*6600*/  CS2R R34, SRZ ;  /* 0x0000000000227805 */ /* 0x000fe2000001ff00 */
[----:B-1----:R-:W-:Y:S01]  /*6610*/  FMUL R25, R14, R67 ;  /* 0x000000430e197220 */ /* 0x002fe20000400000 */
[----:B------:R-:W-:Y:S01]  /*6620*/  IMAD.WIDE R14, R13, 0x4, R116 ;  /* 0x000000040d0e7825 */ /* 0x000fe200078e0274 */
[----:B------:R-:W1:Y:S03]  /*6630*/  MUFU.RCP R7, R56 ;  /* 0x0000003800077308 */ /* 0x000e660000001000 */
[----:B------:R-:W-:Y:S01]  /*6640*/  FMUL R8, R60, R61 ;  /* 0x0000003d3c087220 */ /* 0x000fe20000400000 */
[----:B------:R-:W2:Y:S01]  /*6650*/  @P1 LDG.E.EL.128 R32, desc[UR6][R54.64] ;  /* 0x0000000636201981 */ /* 0x000ea2000c2e1d00 */
[----:B------:R-:W-:Y:S01]  /*6660*/  SEL R45, R19, RZ, P0 ;  /* 0x000000ff132d7207 */ /* 0x000fe20000000000 */
[----:B------:R-:W-:Y:S01]  /*6670*/  FMUL R97, R20, R97 ;  /* 0x0000006114617220 */ /* 0x000fe20000400000 */
[----:B------:R-:W4:Y:S01]  /*6680*/  LDC.64 R116, c[0x0][0x230] ;  /* 0x00008c00ff747b82 */ /* 0x000f220000000a00 */
[----:B------:R-:W3:Y:S01]  /*6690*/  @P1 LDG.E.EL.128 R36, desc[UR6][R14.64+-0x200] ;  /* 0xfffe00060e241981 */ /* 0x000ee2000c2e1d00 */
[----:B-1----:R-:W-:-:S04]  /*66a0*/  FMUL R7, R7, R52 ;  /* 0x0000003407077220 */ /* 0x002fc80000400000 */
[----:B------:R-:W-:Y:S02]  /*66b0*/  FMUL R110, R7, R110 ;  /* 0x0000006e076e7220 */ /* 0x000fe40000400000 */
[----:B------:R-:W1:Y:S01]  /*66c0*/  MUFU.RCP R7, R48 ;  /* 0x0000003000077308 */ /* 0x000e620000001000 */
[----:B------:R-:W-:Y:S01]  /*66d0*/  FMUL R109, R8, R109 ;  /* 0x0000006d086d7220 */ /* 0x000fe20000400000 */
[----:B------:R-:W-:-:S04]  /*66e0*/  FMUL R8, R62, R63 ;  /* 0x0000003f3e087220 */ /* 0x000fc80000400000 */
[----:B------:R-:W-:Y:S02]  /*66f0*/  FMUL R103, R8, R103 ;  /* 0x0000006708677220 */ /* 0x000fe40000400000 */
[----:B------:R-:W-:Y:S01]  /*6700*/  MUFU.RCP R56, R24 ;  /* 0x0000001800387308 */ /* 0x000fe20000001000 */
[----:B-1----:R-:W-:-:S07]  /*6710*/  FMUL R8, R7, R66 ;  /* 0x0000004207087220 */ /* 0x002fce0000400000 */
[----:B------:R-:W1:Y:S08]  /*6720*/  MUFU.RCP R24, R69 ;  /* 0x0000004500187308 */ /* 0x000e700000001000 */
[----:B------:R-:W0:Y:S01]  /*6730*/  MUFU.RCP R7, R68 ;  /* 0x0000004400077308 */ /* 0x000e220000001000 */
[----:B-1----:R-:W-:Y:S01]  /*6740*/  FMUL R29, R24, R51 ;  /* 0x00000033181d7220 */ /* 0x002fe20000400000 */
[----:B0-----:R-:W-:-:S02]  /*6750*/  FMUL R40, R7, R50 ;  /* 0x0000003207287220 */ /* 0x001fc40000400000 */
[----:B------:R-:W0:Y:S04]  /*6760*/  LDC.64 R50, c[0x0][0x2b8] ;  /* 0x0000ae00ff327b82 */ /* 0x000e280000000a00 */
[----:B------:R1:W-:Y:S01]  /*6770*/  MUFU.RCP R108, R28 ;  /* 0x0000001c006c7308 */ /* 0x0003e20000001000 */
[----:B--2---:R-:W-:Y:S02]  /*6780*/  SEL R7, R32, RZ, P1 ;  /* 0x000000ff20077207 */ /* 0x004fe40000800000 */
[----:B---3--:R-:W-:Y:S02]  /*6790*/  SEL R36, R36, RZ, P1 ;  /* 0x000000ff24247207 */ /* 0x008fe40000800000 */
[----:B------:R-:W-:Y:S02]  /*67a0*/  SEL R33, R33, RZ, P1 ;  /* 0x000000ff21217207 */ /* 0x000fe40000800000 */
[----:B------:R-:W-:Y:S01]  /*67b0*/  SEL R34, R34, RZ, P1 ;  /* 0x000000ff22227207 */ /* 0x000fe20000800000 */
[----:B------:R-:W-:Y:S01]  /*67c0*/  FADD R7, R7, -R36 ;  /* 0x8000002407077221 */ /* 0x000fe20000000000 */
[----:B-1----:R-:W-:-:S02]  /*67d0*/  SEL R28, R37, RZ, P1 ;  /* 0x000000ff251c7207 */ /* 0x002fc40000800000 */
[----:B------:R-:W-:Y:S01]  /*67e0*/  SEL R15, R38, RZ, P1 ;  /* 0x000000ff260f7207 */ /* 0x000fe20000800000 */
[----:B------:R-:W-:Y:S01]  /*67f0*/  FMUL R8, R8, R7 ;  /* 0x0000000708087220 */ /* 0x000fe20000400000 */
[----:B------:R-:W-:Y:S02]  /*6800*/  IMAD.IADD R7, R9, 0x1, R93 ;  /* 0x0000000109077824 */ /* 0x000fe400078e025d */
[----:B------:R-:W-:Y:S01]  /*6810*/  FADD R14, R33, -R28 ;  /* 0x8000001c210e7221 */ /* 0x000fe20000000000 */
[----:B------:R-:W-:Y:S01]  /*6820*/  FADD R15, R34, -R15 ;  /* 0x8000000f220f7221 */ /* 0x000fe20000000000 */
[----:B------:R-:W-:Y:S02]  /*6830*/  SEL R24, R35, RZ, P1 ;  /* 0x000000ff23187207 */ /* 0x000fe40000800000 */
[----:B------:R-:W-:Y:S01]  /*6840*/  FMUL R25, R25, R14 ;  /* 0x0000000e19197220 */ /* 0x000fe20000400000 */
[----:B------:R-:W-:Y:S01]  /*6850*/  SEL R39, R39, RZ, P1 ;  /* 0x000000ff27277207 */ /* 0x000fe20000800000 */
[----:B------:R-:W-:Y:S01]  /*6860*/  FMUL R19, R40, R15 ;  /* 0x0000000f28137220 */ /* 0x000fe20000400000 */
[----:B------:R-:W-:-:S02]  /*6870*/  CS2R R32, SRZ ;  /* 0x0000000000207805 */ /* 0x000fc4000001ff00 */
[----:B------:R-:W-:Y:S01]  /*6880*/  CS2R R34, SRZ ;  /* 0x0000000000227805 */ /* 0x000fe2000001ff00 */
[----:B------:R-:W-:-:S04]  /*6890*/  IMAD.WIDE R36, R9, 0x4, R46 ;  /* 0x0000000409247825 */ /* 0x000fc800078e022e */
[----:B0-----:R-:W-:-:S04]  /*68a0*/  IMAD.WIDE R14, R7, 0x4, R50 ;  /* 0x00000004070e7825 */ /* 0x001fc800078e0232 */
[----:B------:R-:W-:Y:S02]  /*68b0*/  FADD R24, R24, -R39 ;  /* 0x8000002718187221 */ /* 0x000fe40000000000 */
[----:B------:R-:W2:Y:S04]  /*68c0*/  LDG.E.EL.128 R36, desc[UR6][R36.64] ;  /* 0x0000000624247981 */ /* 0x000ea8000c2e1d00 */
[----:B------:R0:W2:Y:S01]  /*68d0*/  @!P6 LDG.E.EL.128 R32, desc[UR6][R14.64] ;  /* 0x000000060e20e981 */ /* 0x0000a2000c2e1d00 */
[----:B------:R-:W1:Y:S01]  /*68e0*/  MUFU.RCP R59, R17 ;  /* 0x00000011003b7308 */ /* 0x000e620000001000 */
[----:B------:R-:W-:Y:S01]  /*68f0*/  SEL R28, R23, RZ, P0 ;  /* 0x000000ff171c7207 */ /* 0x000fe20000000000 */
[----:B------:R-:W-:Y:S01]  /*6900*/  FMUL R24, R29, R24 ;  /* 0x000000181d187220 */ /* 0x000fe20000400000 */
[----:B------:R-:W-:-:S03]  /*6910*/  FMUL R55, R16, R99 ;  /* 0x0000006310377220 */ /* 0x000fc60000400000 */
[----:B------:R-:W-:Y:S02]  /*6920*/  FADD R45, R45, -R28 ;  /* 0x8000001c2d2d7221 */ /* 0x000fe40000000000 */
[----:B------:R-:W3:Y:S01]  /*6930*/  LDC.64 R28, c[0x0][0x2d0] ;  /* 0x0000b400ff1c7b82 */ /* 0x000ee20000000a00 */
[----:B-1----:R-:W-:-:S07]  /*6940*/  FMUL R59, R59, R98 ;  /* 0x000000623b3b7220 */ /* 0x002fce0000400000 */
[----:B------:R-:W1:Y:S01]  /*6950*/  LDC.64 R98, c[0x0][0x2d8] ;  /* 0x0000b600ff627b82 */ /* 0x000e620000000a00 */
[----:B------:R-:W-:Y:S01]  /*6960*/  SEL R23, R22, RZ, P0 ;  /* 0x000000ff16177207 */ /* 0x000fe20000000000 */
[----:B------:R-:W1:Y:S01]  /*6970*/  MUFU.RCP R52, R42 ;  /* 0x0000002a00347308 */ /* 0x000e620000001000 */
[----:B0-----:R-:W-:-:S04]  /*6980*/  IMAD.WIDE R14, R13, 0x4, R124 ;  /* 0x000000040d0e7825 */ /* 0x001fc800078e027c */
[----:B------:R-:W-:Y:S01]  /*6990*/  FADD R44, R18, -R23 ;  /* 0x80000017122c7221 */ /* 0x000fe20000000000 */
[----:B------:R-:W-:Y:S02]  /*69a0*/  CS2R R22, SRZ ;  /* 0x0000000000167805 */ /* 0x000fe4000001ff00 */
[----:B------:R0:W1:Y:S02]  /*69b0*/  MUFU.RCP R49, R21 ;  /* 0x0000001500317308 */ /* 0x0000640000001000 */
[----:B0-----:R-:W-:Y:S01]  /*69c0*/  CS2R R20, SRZ ;  /* 0x0000000000147805 */ /* 0x001fe2000001ff00 */
[----:B-1----:R-:W-:-:S05]  /*69d0*/  IMAD.WIDE R40, R9, 0x4, R98 ;  /* 0x0000000409287825 */ /* 0x002fca00078e0262 */
[----:B------:R0:W4:Y:S01]  /*69e0*/  @P1 LDG.E.EL.128 R20, desc[UR6][R14.64+-0x200] ;  /* 0xfffe00060e141981 */ /* 0x000122000c2e1d00 */
[----:B------:R-:W-:-:S03]  /*69f0*/  FMUL R52, R52, R43 ;  /* 0x0000002b34347220 */ /* 0x000fc60000400000 */
[----:B------:R-:W5:Y:S01]  /*6a00*/  LDG.E.EL.128 R40, desc[UR6][R40.64] ;  /* 0x0000000628287981 */ /* 0x000f62000c2e1d00 */
[----:B0-----:R-:W-:-:S04]  /*6a10*/  IMAD.WIDE R14, R13, 0x4, R118 ;  /* 0x000000040d0e7825 */ /* 0x001fc800078e0276 */
[----:B--2---:R-:W-:Y:S01]  /*6a20*/  FADD R32, -R36, R32 ;  /* 0x0000002024207221 */ /* 0x004fe20000000100 */
[----:B------:R-:W-:Y:S01]  /*6a30*/  FADD R34, -R38, R34 ;  /* 0x0000002226227221 */ /* 0x000fe20000000100 */
[----:B------:R-:W-:Y:S01]  /*6a40*/  FADD R18, -R37, R33 ;  /* 0x0000002125127221 */ /* 0x000fe20000000100 */
[----:B------:R-:W-:Y:S01]  /*6a50*/  FADD R48, -R39, R35 ;  /* 0x0000002327307221 */ /* 0x000fe20000000100 */
[----:B------:R-:W-:Y:S01]  /*6a60*/  FMUL R69, R97, R32 ;  /* 0x0000002061457220 */ /* 0x000fe20000400000 */
[----:B------:R-:W-:Y:S01]  /*6a70*/  FMUL R55, R55, R34 ;  /* 0x0000002237377220 */ /* 0x000fe20000400000 */
[----:B---3--:R-:W-:Y:S01]  /*6a80*/  IMAD.WIDE R36, R9, 0x4, R28 ;  /* 0x0000000409247825 */ /* 0x008fe200078e021c */
[----:B------:R-:W-:Y:S02]  /*6a90*/  CS2R R32, SRZ ;  /* 0x0000000000207805 */ /* 0x000fe4000001ff00 */
[----:B------:R-:W-:-:S03]  /*6aa0*/  CS2R R34, SRZ ;  /* 0x0000000000227805 */ /* 0x000fc6000001ff00 */
[----:B------:R-:W5:Y:S04]  /*6ab0*/  LDG.E.EL.128 R36, desc[UR6][R36.64] ;  /* 0x0000000624247981 */ /* 0x000f68000c2e1d00 */
[----:B------:R-:W2:Y:S01]  /*6ac0*/  @P1 LDG.E.EL.128 R32, desc[UR6][R14.64+-0x200] ;  /* 0xfffe00060e201981 */ /* 0x000ea2000c2e1d00 */
[----:B------:R-:W-:Y:S01]  /*6ad0*/  FMUL R49, R49, R96 ;  /* 0x0000006031317220 */ /* 0x000fe20000400000 */
[----:B------:R-:W-:-:S03]  /*6ae0*/  FMUL R108, R108, R89 ;  /* 0x000000596c6c7220 */ /* 0x000fc60000400000 */
[----:B------:R-:W-:Y:S01]  /*6af0*/  FMUL R18, R49, R18 ;  /* 0x0000001231127220 */ /* 0x000fe20000400000 */
[----:B------:R-:W-:Y:S01]  /*6b00*/  FMUL R108, R108, R86 ;  /* 0x000000566c6c7220 */ /* 0x000fe20000400000 */
[----:B------:R-:W-:Y:S01]  /*6b10*/  FMUL R68, R90, R81 ;  /* 0x000000515a447220 */ /* 0x000fe20000400000 */
[----:B------:R-:W-:Y:S01]  /*6b20*/  FMUL R56, R56, R91 ;  /* 0x0000005b38387220 */ /* 0x000fe20000400000 */
[----:B----4-:R-:W-:Y:S01]  /*6b30*/  SEL R90, R21, RZ, P1 ;  /* 0x000000ff155a7207 */ /* 0x010fe20000800000 */
[----:B------:R-:W-:Y:S01]  /*6b40*/  IMAD.IADD R17, R5, 0x1, R93 ;  /* 0x0000000105117824 */ /* 0x000fe200078e025d */
[----:B------:R-:W-:Y:S02]  /*6b50*/  ISETP.NE.AND P4, PT, R4, 0x180, PT ;  /* 0x000001800400780c */ /* 0x000fe40003f85270 */
[----:B------:R-:W-:Y:S02]  /*6b60*/  ISETP.GT.AND P5, PT, R3, 0x1bf, PT ;  /* 0x000001bf0300780c */ /* 0x000fe40003fa4270 */
[----:B------:R-:W-:-:S09]  /*6b70*/  SEL R22, R22, RZ, P1 ;  /* 0x000000ff16167207 */ /* 0x000fd20000800000 */
[----:B------:R-:W-:Y:S02]  /*6b80*/  @P4 FSEL R57, R87, RZ, P5 ;  /* 0x000000ff57394208 */ /* 0x000fe40002800000 */
[----:B------:R-:W-:Y:S02]  /*6b90*/  @P4 FSEL R70, R111, RZ, P5 ;  /* 0x000000ff6f464208 */ /* 0x000fe40002800000 */
[----:B------:R-:W-:Y:S02]  /*6ba0*/  @P4 FSEL R71, R102, RZ, P5 ;  /* 0x000000ff66474208 */ /* 0x000fe40002800000 */
[----:B------:R-:W-:Y:S02]  /*6bb0*/  @P4 FSEL R78, R101, RZ, P5 ;  /* 0x000000ff654e4208 */ /* 0x000fe40002800000 */
[----:B------:R-:W-:Y:S02]  /*6bc0*/  @P4 FSEL R53, R85, RZ, P5 ;  /* 0x000000ff55354208 */ /* 0x000fe40002800000 */
[----:B------:R-:W-:-:S02]  /*6bd0*/  @P4 FSEL R72, R84, RZ, P5 ;  /* 0x000000ff54484208 */ /* 0x000fc40002800000 */
[----:B------:R-:W-:Y:S02]  /*6be0*/  @P4 FSEL R73, R83, RZ, P5 ;  /* 0x000000ff53494208 */ /* 0x000fe40002800000 */
[----:B------:R-:W-:Y:S02]  /*6bf0*/  @P4 FSEL R74, R82, RZ, P5 ;  /* 0x000000ff524a4208 */ /* 0x000fe40002800000 */
[----:B------:R-:W-:Y:S01]  /*6c00*/  ISETP.GE.U32.AND P5, PT, R6, 0x100, PT ;  /* 0x000001000600780c */ /* 0x000fe20003fa6070 */
[----:B------:R-:W-:Y:S01]  /*6c10*/  FMUL R44, R95, R44 ;  /* 0x0000002c5f2c7220 */ /* 0x000fe20000400000 */
[----:B------:R-:W-:Y:S01]  /*6c20*/  FMUL R45, R94, R45 ;  /* 0x0000002d5e2d7220 */ /* 0x000fe20000400000 */
[----:B------:R-:W-:Y:S01]  /*6c30*/  FMUL R107, R88, R107 ;  /* 0x0000006b586b7220 */ /* 0x000fe20000400000 */
[----:B------:R-:W-:Y:S01]  /*6c40*/  SEL R23, R23, RZ, P1 ;  /* 0x000000ff17177207 */ /* 0x000fe20000800000 */
[----:B------:R-:W-:Y:S01]  /*6c50*/  IMAD.WIDE R60, R5, 0x4, R46 ;  /* 0x00000004053c7825 */ /* 0x000fe200078e022e */
[----:B------:R-:W-:-:S02]  /*6c60*/  SEL R3, R20, RZ, P1 ;  /* 0x000000ff14037207 */ /* 0x000fc40000800000 */
[----:B------:R-:W-:Y:S01]  /*6c70*/  SEL R6, R27, RZ, P0 ;  /* 0x000000ff1b067207 */ /* 0x000fe20000000000 */
[----:B------:R-:W-:Y:S01]  /*6c80*/  IMAD.WIDE R94, R5, 0x4, R28 ;  /* 0x00000004055e7825 */ /* 0x000fe200078e021c */
[----:B------:R-:W-:Y:S02]  /*6c90*/  SEL R31, R31, RZ, P0 ;  /* 0x000000ff1f1f7207 */ /* 0x000fe40000000000 */
[----:B------:R-:W-:Y:S01]  /*6ca0*/  SEL R30, R30, RZ, P0 ;  /* 0x000000ff1e1e7207 */ /* 0x000fe20000000000 */
[----:B------:R-:W-:-:S04]  /*6cb0*/  IMAD.WIDE R88, R5, 0x4, R98 ;  /* 0x0000000405587825 */ /* 0x000fc800078e0262 */
[----:B-----5:R-:W-:Y:S01]  /*6cc0*/  FFMA R86, R37, R18, R41 ;  /* 0x0000001225567223 */ /* 0x020fe20000000029 */
[----:B------:R-:W-:Y:S01]  /*6cd0*/  FFMA R69, R36, R69, R40 ;  /* 0x0000004524457223 */ /* 0x000fe20000000028 */
[----:B------:R-:W-:Y:S01]  /*6ce0*/  FMUL R36, R59, R48 ;  /* 0x000000303b247220 */ /* 0x000fe20000400000 */
[----:B--2---:R-:W-:Y:S01]  /*6cf0*/  SEL R37, R33, RZ, P1 ;  /* 0x000000ff21257207 */ /* 0x004fe20000800000 */
[----:B------:R-:W-:Y:S02]  /*6d00*/  FFMA R21, R38, R55, R42 ;  /* 0x0000003726157223 */ /* 0x000fe4000000002a */
[----:B------:R-:W-:Y:S01]  /*6d10*/  FFMA R33, R39, R36, R43 ;  /* 0x0000002427217223 */ /* 0x000fe2000000002b */
[----:B------:R-:W-:Y:S01]  /*6d20*/  CS2R R38, SRZ ;  /* 0x0000000000267805 */ /* 0x000fe2000001ff00 */
[----:B------:R-:W-:Y:S01]  /*6d30*/  FFMA R90, R90, R25, R37 ;  /* 0x000000195a5a7223 */ /* 0x000fe20000000025 */
[----:B------:R-:W-:Y:S01]  /*6d40*/  CS2R R36, SRZ ;  /* 0x0000000000247805 */ /* 0x000fe2000001ff00 */
[----:B------:R-:W-:Y:S01]  /*6d50*/  IMAD.WIDE R40, R12, 0x4, R124 ;  /* 0x000000040c287825 */ /* 0x000fe200078e027c */
[----:B------:R-:W-:-:S02]  /*6d60*/  SEL R91, R34, RZ, P1 ;  /* 0x000000ff225b7207 */ /* 0x000fc40000800000 */
[----:B------:R-:W-:Y:S02]  /*6d70*/  CS2R R42, SRZ ;  /* 0x00000000002a7805 */ /* 0x000fe4000001ff00 */
[----:B------:R-:W-:Y:S01]  /*6d80*/  SEL R18, R35, RZ, P1 ;  /* 0x000000ff23127207 */ /* 0x000fe20000800000 */
[----:B------:R0:W2:Y:S01]  /*6d90*/  @P1 LDG.E.EL.128 R36, desc[UR6][R40.64+-0x200] ;  /* 0xfffe000628241981 */ /* 0x0000a2000c2e1d00 */
[----:B------:R-:W-:Y:S01]  /*6da0*/  IMAD.WIDE R34, R12, 0x4, R118 ;  /* 0x000000040c227825 */ /* 0x000fe200078e0276 */
[----:B0-----:R-:W-:-:S06]  /*6db0*/  CS2R R40, SRZ ;  /* 0x0000000000287805 */ /* 0x001fcc000001ff00 */
[----:B------:R0:W3:Y:S01]  /*6dc0*/  @P1 LDG.E.EL.128 R40, desc[UR6][R34.64+-0x200] ;  /* 0xfffe000622281981 */ /* 0x0000e2000c2e1d00 */
[--C-:B------:R-:W-:Y:S02]  /*6dd0*/  IMAD.IADD R59, R13, 0x1, R93.reuse ;  /* 0x000000010d3b7824 */ /* 0x100fe400078e025d */
[----:B------:R-:W-:Y:S02]  /*6de0*/  IMAD.IADD R93, R12, 0x1, R93 ;  /* 0x000000010c5d7824 */ /* 0x000fe400078e025d */
[----:B------:R-:W-:-:S04]  /*6df0*/  IMAD.WIDE R48, R17, 0x4, R50 ;  /* 0x0000000411307825 */ /* 0x000fc800078e0232 */
[----:B------:R-:W-:-:S04]  /*6e00*/  IMAD.WIDE R16, R59, 0x4, R50 ;  /* 0x000000043b107825 */ /* 0x000fc800078e0232 */
[----:B------:R-:W-:-:S04]  /*6e10*/  IMAD.WIDE R14, R93, 0x4, R50 ;  /* 0x000000045d0e7825 */ /* 0x000fc800078e0232 */
[----:B------:R-:W-:-:S04]  /*6e20*/  IMAD.WIDE R50, R13, 0x4, R116 ;  /* 0x000000040d327825 */ /* 0x000fc800078e0274 */
[----:B------:R-:W-:Y:S02]  /*6e30*/  IMAD.WIDE R54, R12, 0x4, R116 ;  /* 0x000000040c367825 */ /* 0x000fe400078e0274 */
[----:B------:R-:W1:Y:S02]  /*6e40*/  LDC.64 R116, c[0x0][0x2c8] ;  /* 0x0000b200ff747b82 */ /* 0x000e640000000a00 */
[----:B------:R-:W-:Y:S01]  /*6e50*/  FFMA R91, R22, R19, R91 ;  /* 0x00000013165b7223 */ /* 0x000fe2000000005b */
[----:B------:R-:W-:-:S04]  /*6e60*/  SEL R32, R32, RZ, P1 ;  /* 0x000000ff20207207 */ /* 0x000fc80000800000 */
[----:B------:R-:W-:Y:S01]  /*6e70*/  FSETP.GEU.AND P3, PT, R91, RZ, PT ;  /* 0x000000ff5b00720b */ /* 0x000fe20003f6e000 */
[----:B------:R-:W-:Y:S01]  /*6e80*/  FFMA R93, R23, R24, R18 ;  /* 0x00000018175d7223 */ /* 0x000fe20000000012 */
[----:B------:R-:W-:Y:S02]  /*6e90*/  IMAD.WIDE R96, R13, 0x4, R46 ;  /* 0x000000040d607825 */ /* 0x000fe400078e022e */
[----:B------:R-:W-:Y:S02]  /*6ea0*/  @!P5 FSEL R71, R91, RZ, P3 ;  /* 0x000000ff5b47d208 */ /* 0x000fe40001800000 */
[----:B------:R-:W-:Y:S01]  /*6eb0*/  FFMA R8, R3, R8, R32 ;  /* 0x0000000803087223 */ /* 0x000fe20000000020 */
[----:B------:R-:W-:Y:S01]  /*6ec0*/  FSETP.GEU.AND P3, PT, R92, -R33, PT ;  /* 0x800000215c00720b */ /* 0x000fe20003f6e000 */
[----:B------:R-:W-:-:S04]  /*6ed0*/  IMAD.WIDE R18, R12, 0x4, R46 ;  /* 0x000000040c127825 */ /* 0x000fc800078e022e */
[----:B------:R-:W-:Y:S01]  /*6ee0*/  FADD R92, R92, R33 ;  /* 0x000000215c5c7221 */ /* 0x000fe20000000000 */
[----:B------:R-:W-:Y:S01]  /*6ef0*/  FFMA R6, R6, R45, R31 ;  /* 0x0000002d06067223 */ /* 0x000fe2000000001f */
[----:B------:R-:W-:Y:S02]  /*6f00*/  CS2R R32, SRZ ;  /* 0x0000000000207805 */ /* 0x000fe4000001ff00 */
[----:B0-----:R-:W-:Y:S01]  /*6f10*/  CS2R R34, SRZ ;  /* 0x0000000000227805 */ /* 0x001fe2000001ff00 */
[----:B-1----:R-:W-:Y:S01]  /*6f20*/  IMAD.WIDE R66, R5, 0x4, R116 ;  /* 0x0000000405427825 */ /* 0x002fe200078e0274 */
[----:B------:R-:W-:Y:S02]  /*6f30*/  SEL R5, R26, RZ, P0 ;  /* 0x000000ff1a057207 */ /* 0x000fe40000000000 */
[----:B------:R-:W-:Y:S02]  /*6f40*/  CS2R R46, SRZ ;  /* 0x00000000002e7805 */ /* 0x000fe4000001ff00 */
[----:B------:R0:W4:Y:S01]  /*6f50*/  @!P6 LDG.E.EL.128 R32, desc[UR6][R48.64] ;  /* 0x000000063020e981 */ /* 0x000122000c2e1d00 */
[----:B------:R-:W-:Y:S01]  /*6f60*/  FFMA R5, R5, R44, R30 ;  /* 0x0000002c05057223 */ /* 0x000fe2000000001e */
[----:B------:R-:W-:Y:S01]  /*6f70*/  CS2R R44, SRZ ;  /* 0x00000000002c7805 */ /* 0x000fe2000001ff00 */
[----:B------:R-:W-:-:S05]  /*6f80*/  IMAD.WIDE R62, R13, 0x4, R64 ;  /* 0x000000040d3e7825 */ /* 0x000fca00078e0240 */
[----:B------:R1:W5:Y:S01]  /*6f90*/  @P0 LDG.E.EL.128 R44, desc[UR6][R50.64] ;  /* 0x00000006322c0981 */ /* 0x000362000c2e1d00 */
[----:B0-----:R-:W-:Y:S02]  /*6fa0*/  CS2R R48, SRZ ;  /* 0x0000000000307805 */ /* 0x001fe4000001ff00 */
[----:B-1----:R-:W-:-:S06]  /*6fb0*/  CS2R R50, SRZ ;  /* 0x0000000000327805 */ /* 0x002fcc000001ff00 */
[----:B------:R-:W4:Y:S01]  /*6fc0*/  @P0 LDG.E.EL.128 R48, desc[UR6][R62.64] ;  /* 0x000000063e300981 */ /* 0x000f22000c2e1d00 */
[----:B------:R-:W-:-:S04]  /*6fd0*/  FSETP.GEU.AND P2, PT, R93, RZ, PT ;  /* 0x000000ff5d00720b */ /* 0x000fc80003f4e000 */
[----:B------:R-:W-:Y:S02]  /*6fe0*/  @!P5 FSEL R78, R93, RZ, P2 ;  /* 0x000000ff5d4ed208 */ /* 0x000fe40001000000 */
[C---:B------:R-:W-:Y:S01]  /*6ff0*/  FSETP.GEU.AND P2, PT, R90.reuse, RZ, PT ;  /* 0x000000ff5a00720b */ /* 0x040fe20003f4e000 */
[----:B------:R-:W-:Y:S01]  /*7000*/  FADD R3, R11, R21 ;  /* 0x000000150b037221 */ /* 0x000fe20000000000 */
[----:B------:R-:W4:Y:S02]  /*7010*/  LDG.E.EL.128 R60, desc[UR6][R60.64] ;  /* 0x000000063c3c7981 */ /* 0x000f24000c2e1d00 */
[----:B------:R-:W-:Y:S02]  /*7020*/  @!P5 FSEL R70, R90, RZ, P2 ;  /* 0x000000ff5a46d208 */ /* 0x000fe40001000000 */
[----:B------:R-:W-:Y:S01]  /*7030*/  FSETP.GEU.AND P2, PT, R8, RZ, PT ;  /* 0x000000ff0800720b */ /* 0x000fe20003f4e000 */
[----:B------:R-:W-:-:S04]  /*7040*/  IMAD.WIDE R58, R12, 0x4, R64 ;  /* 0x000000040c3a7825 */ /* 0x000fc800078e0240 */
[----:B------:R-:W-:Y:S01]  /*7050*/  FMUL R56, R56, R80 ;  /* 0x0000005038387220 */ /* 0x000fe20000400000 */
[----:B------:R-:W-:Y:S01]  /*7060*/  FSETP.GEU.AND P4, PT, R5, RZ, PT ;  /* 0x000000ff0500720b */ /* 0x000fe20003f8e000 */
[----:B------:R-:W4:Y:S01]  /*7070*/  LDG.E.EL.128 R88, desc[UR6][R88.64] ;  /* 0x0000000658587981 */ /* 0x000f22000c2e1d00 */
[----:B------:R-:W-:Y:S02]  /*7080*/  @!P5 FSEL R57, R8, RZ, P2 ;  /* 0x000000ff0839d208 */ /* 0x000fe40001000000 */
[----:B------:R-:W-:Y:S01]  /*7090*/  FSETP.GEU.AND P2, PT, R11, -R21, PT ;  /* 0x800000150b00720b */ /* 0x000fe20003f4e000 */
[----:B------:R-:W-:-:S04]  /*70a0*/  IMAD.WIDE R64, R13, 0x4, R116 ;  /* 0x000000040d407825 */ /* 0x000fc800078e0274 */
[----:B------:R-:W-:-:S06]  /*70b0*/  IMAD.WIDE R80, R12, 0x4, R116 ;  /* 0x000000040c507825 */ /* 0x000fcc00078e0274 */
[----:B------:R-:W4:Y:S01]  /*70c0*/  LDG.E.EL.128 R80, desc[UR6][R80.64] ;  /* 0x0000000650507981 */ /* 0x000f22000c2e1d00 */
[----:B--2---:R-:W-:Y:S02]  /*70d0*/  SEL R38, R38, RZ, P1 ;  /* 0x000000ff26267207 */ /* 0x004fe40000800000 */
[----:B------:R-:W-:Y:S02]  /*70e0*/  SEL R11, R36, RZ, P1 ;  /* 0x000000ff240b7207 */ /* 0x000fe40000800000 */
[----:B------:R-:W-:Y:S02]  /*70f0*/  SEL R4, R37, RZ, P1 ;  /* 0x000000ff25047207 */ /* 0x000fe40000800000 */
[----:B------:R-:W-:Y:S02]  /*7100*/  SEL R8, R39, RZ, P1 ;  /* 0x000000ff27087207 */ /* 0x000fe40000800000 */
[----:B---3--:R-:W-:-:S05]  /*7110*/  SEL R21, R42, RZ, P1 ;  /* 0x000000ff2a157207 */ /* 0x008fca0000800000 */
[----:B------:R-:W-:Y:S02]  /*7120*/  FFMA R103, R38, R103, R21 ;  /* 0x0000006726677223 */ /* 0x000fe40000000015 */
[----:B------:R0:W2:Y:S01]  /*7130*/  LDG.E.EL.128 R36, desc[UR6][R66.64] ;  /* 0x0000000642247981 */ /* 0x0000a2000c2e1d00 */
[----:B------:R-:W-:-:S05]  /*7140*/  SEL R43, R43, RZ, P1 ;  /* 0x000000ff2b2b7207 */ /* 0x000fca0000800000 */
[----:B------:R-:W-:Y:S01]  /*7150*/  FFMA R79, R8, R79, R43 ;  /* 0x0000004f084f7223 */ /* 0x000fe2000000002b */
[----:B------:R-:W-:Y:S02]  /*7160*/  SEL R40, R40, RZ, P1 ;  /* 0x000000ff28287207 */ /* 0x000fe40000800000 */
[----:B------:R-:W-:Y:S02]  /*7170*/  SEL R41, R41, RZ, P1 ;  /* 0x000000ff29297207 */ /* 0x000fe40000800000 */
[----:B------:R-:W-:-:S03]  /*7180*/  FSETP.GEU.AND P1, PT, R79, RZ, PT ;  /* 0x000000ff4f00720b */ /* 0x000fc60003f2e000 */
[----:B------:R-:W-:Y:S01]  /*7190*/  FFMA R109, R4, R109, R41 ;  /* 0x0000006d046d7223 */ /* 0x000fe20000000029 */
[----:B------:R-:W-:Y:S02]  /*71a0*/  @!P5 FSEL R74, R79, RZ, P1 ;  /* 0x000000ff4f4ad208 */ /* 0x000fe40000800000 */
[----:B------:R-:W-:Y:S01]  /*71b0*/  FSETP.GEU.AND P1, PT, R103, RZ, PT ;  /* 0x000000ff6700720b */ /* 0x000fe20003f2e000 */
[----:B------:R-:W-:-:S03]  /*71c0*/  FFMA R110, R11, R110, R40 ;  /* 0x0000006e0b6e7223 */ /* 0x000fc60000000028 */
[----:B------:R-:W-:Y:S02]  /*71d0*/  @!P5 FSEL R73, R103, RZ, P1 ;  /* 0x000000ff6749d208 */ /* 0x000fe40000800000 */
[----:B------:R-:W-:-:S04]  /*71e0*/  FSETP.GEU.AND P1, PT, R109, RZ, PT ;  /* 0x000000ff6d00720b */ /* 0x000fc80003f2e000 */
[----:B------:R-:W-:Y:S02]  /*71f0*/  @!P5 FSEL R72, R109, RZ, P1 ;  /* 0x000000ff6d48d208 */ /* 0x000fe40000800000 */
[----:B------:R-:W-:Y:S01]  /*7200*/  FSETP.GEU.AND P1, PT, R110, RZ, PT ;  /* 0x000000ff6e00720b */ /* 0x000fe20003f2e000 */
[----:B------:R-:W-:-:S03]  /*7210*/  FADD R4, R10, R86 ;  /* 0x000000560a047221 */ /* 0x000fc60000000000 */
[----:B------:R-:W-:Y:S02]  /*7220*/  @!P5 FSEL R53, R110, RZ, P1 ;  /* 0x000000ff6e35d208 */ /* 0x000fe40000800000 */
[----:B------:R-:W-:Y:S02]  /*7230*/  ISETP.GE.AND P5, PT, R9, 0x80, PT ;  /* 0x000000800900780c */ /* 0x000fe40003fa6270 */
[----:B------:R-:W-:Y:S02]  /*7240*/  FSETP.GEU.AND P1, PT, R10, -R86, PT ;  /* 0x800000560a00720b */ /* 0x000fe40003f2e000 */
[----:B------:R-:W-:Y:S01]  /*7250*/  CS2R R40, SRZ ;  /* 0x0000000000287805 */ /* 0x000fe2000001ff00 */
[----:B------:R1:W3:Y:S01]  /*7260*/  LDG.E.EL.128 R8, desc[UR6][R64.64] ;  /* 0x0000000640087981 */ /* 0x0002e2000c2e1d00 */
[----:B------:R-:W-:Y:S02]  /*7270*/  CS2R R42, SRZ ;  /* 0x00000000002a7805 */ /* 0x000fe4000001ff00 */
[----:B0-----:R-:W-:-:S04]  /*7280*/  CS2R R66, SRZ ;  /* 0x0000000000427805 */ /* 0x001fc8000001ff00 */
[----:B------:R0:W3:Y:S01]  /*7290*/  @P0 LDG.E.EL.128 R40, desc[UR6][R54.64] ;  /* 0x0000000636280981 */ /* 0x0000e2000c2e1d00 */
[----:B-1----:R-:W-:-:S06]  /*72a0*/  CS2R R64, SRZ ;  /* 0x0000000000407805 */ /* 0x002fcc000001ff00 */
[----:B------:R1:W3:Y:S01]  /*72b0*/  @P0 LDG.E.EL.128 R64, desc[UR6][R58.64] ;  /* 0x000000063a400981 */ /* 0x0002e2000c2e1d00 */
[----:B------:R-:W-:Y:S02]  /*72c0*/  @!P5 FSEL R0, R5, RZ, P4 ;  /* 0x000000ff0500d208 */ /* 0x000fe40002000000 */
[----:B------:R-:W-:Y:S02]  /*72d0*/  FSEL R5, R92, RZ, P3 ;  /* 0x000000ff5c057208 */ /* 0x000fe40001800000 */
[----:B------:R-:W3:Y:S01]  /*72e0*/  LDG.E.EL.128 R92, desc[UR6][R94.64] ;  /* 0x000000065e5c7981 */ /* 0x000ee2000c2e1d00 */
[----:B------:R-:W-:Y:S02]  /*72f0*/  CS2R R84, SRZ ;  /* 0x0000000000547805 */ /* 0x000fe4000001ff00 */
[----:B------:R-:W-:Y:S01]  /*7300*/  CS2R R86, SRZ ;  /* 0x0000000000567805 */ /* 0x000fe2000001ff00 */
[----:B------:R-:W-:-:S04]  /*7310*/  IMAD.WIDE R24, R13, 0x4, R28 ;  /* 0x000000040d187825 */ /* 0x000fc800078e021c */
[C---:B------:R-:W-:Y:S01]  /*7320*/  IMAD.WIDE R22, R12.reuse, 0x4, R28 ;  /* 0x000000040c167825 */ /* 0x040fe200078e021c */
[----:B------:R-:W3:Y:S03]  /*7330*/  @!P6 LDG.E.EL.128 R84, desc[UR6][R16.64] ;  /* 0x000000061054e981 */ /* 0x000ee6000c2e1d00 */
[--C-:B------:R-:W-:Y:S01]  /*7340*/  IMAD.WIDE R28, R13, 0x4, R98.reuse ;  /* 0x000000040d1c7825 */ /* 0x100fe200078e0262 */
[----:B------:R-:W-:Y:S02]  /*7350*/  CS2R R100, SRZ ;  /* 0x0000000000647805 */ /* 0x000fe4000001ff00 */
[----:B------:R-:W-:Y:S01]  /*7360*/  CS2R R102, SRZ ;  /* 0x0000000000667805 */ /* 0x000fe2000001ff00 */
[----:B------:R-:W3:Y:S01]  /*7370*/  LDG.E.EL.128 R24, desc[UR6][R24.64] ;  /* 0x0000000618187981 */ /* 0x000ee2000c2e1d00 */
[----:B------:R-:W-:-:S03]  /*7380*/  IMAD.WIDE R12, R12, 0x4, R98 ;  /* 0x000000040c0c7825 */ /* 0x000fc600078e0262 */
[----:B------:R-:W3:Y:S04]  /*7390*/  LDG.E.EL.128 R96, desc[UR6][R96.64] ;  /* 0x0000000660607981 */ /* 0x000ee8000c2e1d00 */
[----:B------:R-:W3:Y:S01]  /*73a0*/  LDG.E.EL.128 R28, desc[UR6][R28.64] ;  /* 0x000000061c1c7981 */ /* 0x000ee2000c2e1d00 */
[----:B-----5:R-:W-:-:S03]  /*73b0*/  SEL R21, R44, RZ, P0 ;  /* 0x000000ff2c157207 */ /* 0x020fc60000000000 */
[----:B------:R-:W5:Y:S01]  /*73c0*/  @!P6 LDG.E.EL.128 R100, desc[UR6][R14.64] ;  /* 0x000000060e64e981 */ /* 0x000f62000c2e1d00 */
[----:B----4-:R-:W-:-:S03]  /*73d0*/  SEL R48, R48, RZ, P0 ;  /* 0x000000ff30307207 */ /* 0x010fc60000000000 */
[----:B------:R-:W5:Y:S02]  /*73e0*/  LDG.E.EL.128 R16, desc[UR6][R18.64] ;  /* 0x0000000612107981 */ /* 0x000f64000c2e1d00 */
[----:B------:R-:W-:Y:S02]  /*73f0*/  FFMA R56, R21, R56, R48 ;  /* 0x0000003815387223 */ /* 0x000fe40000000030 */
[----:B------:R-:W4:Y:S04]  /*7400*/  LDG.E.EL.128 R20, desc[UR6][R22.64] ;  /* 0x0000000616147981 */ /* 0x000f28000c2e1d00 */
[----:B------:R-:W4:Y:S01]  /*7410*/  LDG.E.EL.128 R12, desc[UR6][R12.64] ;  /* 0x000000060c0c7981 */ /* 0x000f22000c2e1d00 */
[----:B------:R-:W-:Y:S02]  /*7420*/  FSETP.GEU.AND P4, PT, R6, RZ, PT ;  /* 0x000000ff0600720b */ /* 0x000fe40003f8e000 */
[----:B------:R-:W-:-:S02]  /*7430*/  SEL R45, R45, RZ, P0 ;  /* 0x000000ff2d2d7207 */ /* 0x000fc40000000000 */
[----:B------:R-:W-:Y:S02]  /*7440*/  @!P5 FSEL R106, R6, RZ, P4 ;  /* 0x000000ff066ad208 */ /* 0x000fe40002000000 */
[----:B------:R-:W-:Y:S02]  /*7450*/  SEL R6, R49, RZ, P0 ;  /* 0x000000ff31067207 */ /* 0x000fe40000000000 */
[----:B------:R-:W-:-:S03]  /*7460*/  FSEL R3, R3, RZ, P2 ;  /* 0x000000ff03037208 */ /* 0x000fc60001000000 */
[----:B------:R-:W-:Y:S01]  /*7470*/  FFMA R68, R45, R68, R6 ;  /* 0x000000442d447223 */ /* 0x000fe20000000006 */
[----:B------:R-:W1:Y:S01]  /*7480*/  S2UR UR5, SR_CgaCtaId ;  /* 0x00000000000579c3 */ /* 0x000e620000008800 */
[----:B------:R-:W1:Y:S01]  /*7490*/  S2R R6, SR_TID.X ;  /* 0x0000000000067919 */ /* 0x000e620000002100 */
[----:B------:R-:W-:Y:S01]  /*74a0*/  FADD R62, -R62, R34 ;  /* 0x000000223e3e7221 */ /* 0x000fe20000000100 */
[----:B0-----:R-:W-:Y:S01]  /*74b0*/  LOP3.LUT R55, R123, 0x1, RZ, 0xc0, !PT ;  /* 0x000000017b377812 */ /* 0x001fe200078ec0ff */
[----:B------:R-:W-:Y:S01]  /*74c0*/  FADD R33, -R61, R33 ;  /* 0x000000213d217221 */ /* 0x000fe20000000100 */
[----:B------:R-:W-:Y:S01]  /*74d0*/  UMOV UR4, 0x400 ;  /* 0x0000040000047882 */ /* 0x000fe20000000000 */
[----:B------:R-:W-:-:S04]  /*74e0*/  SHF.R.U32.HI R61, RZ, 0x1, R123 ;  /* 0x00000001ff3d7819 */ /* 0x000fc8000001167b */
[----:B------:R-:W-:Y:S01]  /*74f0*/  SGXT.U32 R61, R61, 0x7 ;  /* 0x000000073d3d781a */ /* 0x000fe20000000000 */
[----:B------:R-:W-:Y:S01]  /*7500*/  FADD R63, -R63, R35 ;  /* 0x000000233f3f7221 */ /* 0x000fe20000000100 */
[----:B-1----:R-:W-:Y:S01]  /*7510*/  UPRMT UR4, UR5, 0x654, UR4 ;  /* 0x0000065405047896 */ /* 0x002fe20008000004 */
[----:B------:R-:W-:-:S04]  /*7520*/  SHF.R.U32.HI R35, RZ, 0x5, R6 ;  /* 0x00000005ff237819 */ /* 0x000fc80000011606 */
[----:B------:R-:W-:-:S04]  /*7530*/  SGXT.U32 R35, R35, 0x3 ;  /* 0x000000032323781a */ /* 0x000fc80000000000 */
[----:B------:R-:W-:Y:S02]  /*7540*/  LOP3.LUT R35, R120, R35, RZ, 0xfc, !PT ;  /* 0x0000002378237212 */ /* 0x000fe400078efcff */
[C---:B------:R-:W-:Y:S01]  /*7550*/  FSETP.GEU.AND P3, PT, R2.reuse, -R69, PT ;  /* 0x800000450200720b */ /* 0x040fe20003f6e000 */
[----:B------:R-:W-:Y:S01]  /*7560*/  FADD R2, R2, R69 ;  /* 0x0000004502027221 */ /* 0x000fe20000000000 */
[----:B------:R-:W-:Y:S01]  /*7570*/  LOP3.LUT R69, R35, 0x8, RZ, 0xfc, !PT ;  /* 0x0000000823457812 */ /* 0x000fe200078efcff */
[----:B------:R-:W-:Y:S01]  /*7580*/  FADD R32, -R60, R32 ;  /* 0x000000203c207221 */ /* 0x000fe20000000100 */
[----:B------:R-:W-:Y:S01]  /*7590*/  FMUL R75, R75, R112 ;  /* 0x000000704b4b7220 */ /* 0x000fe20000400000 */
[----:B------:R-:W-:Y:S02]  /*75a0*/  SEL R50, R50, RZ, P0 ;  /* 0x000000ff32327207 */ /* 0x000fe40000000000 */
[----:B------:R-:W-:Y:S01]  /*75b0*/  SEL R51, R51, RZ, P0 ;  /* 0x000000ff33337207 */ /* 0x000fe20000000000 */
[----:B------:R-:W-:Y:S01]  /*75c0*/  FMUL R52, R52, R113 ;  /* 0x0000007134347220 */ /* 0x000fe20000400000 */
[----:B------:R-:W-:Y:S01]  /*75d0*/  FMUL R77, R77, R114 ;  /* 0x000000724d4d7220 */ /* 0x000fe20000400000 */
[----:B------:R-:W-:Y:S01]  /*75e0*/  FMUL R76, R76, R115 ;  /* 0x000000734c4c7220 */ /* 0x000fe20000400000 */
[----:B------:R-:W-:Y:S01]  /*75f0*/  FADD R80, R80, 9.9999997473787516356e-06 ;  /* 0x3727c5ac50507421 */ /* 0x000fe20000000000 */
[----:B--2---:R-:W-:-:S06]  /*7600*/  FADD R44, R38, 9.9999997473787516356e-06 ;  /* 0x3727c5ac262c7421 */ /* 0x004fcc0000000000 */
[----:B------:R-:W0:Y:S01]  /*7610*/  MUFU.SQRT R44, R44 ;  /* 0x0000002c002c7308 */ /* 0x000e220000002000 */
[----:B------:R-:W-:-:S07]  /*7620*/  FADD R39, R39, 9.9999997473787516356e-06 ;  /* 0x3727c5ac27277421 */ /* 0x000fce0000000000 */
[----:B------:R-:W1:Y:S01]  /*7630*/  MUFU.SQRT R45, R39 ;  /* 0x00000027002d7308 */ /* 0x000e620000002000 */
[----:B0-----:R-:W-:Y:S01]  /*7640*/  FSETP.GT.AND P2, PT, R44, 8.50705917302346158658e+37, PT ;  /* 0x7e8000002c00780b */ /* 0x001fe20003f44000 */
[----:B------:R-:W-:Y:S01]  /*7650*/  FADD R36, R36, 9.9999997473787516356e-06 ;  /* 0x3727c5ac24247421 */ /* 0x000fe20000000000 */
[----:B------:R-:W-:Y:S02]  /*7660*/  FSETP.GEU.AND P4, PT, R44, 1.175494350822287508e-38, PT ;  /* 0x008000002c00780b */ /* 0x000fe40003f8e000 */
[----:B------:R-:W-:-:S03]  /*7670*/  FSEL R34, R121, 1, P2 ;  /* 0x3f80000079227808 */ /* 0x000fc60001000000 */
[----:B------:R0:W2:Y:S06]  /*7680*/  MUFU.SQRT R38, R36 ;  /* 0x0000002400267308 */ /* 0x0000ac0000002000 */
[----:B------:R-:W-:Y:S01]  /*7690*/  @P2 FMUL R44, R44, 0.25 ;  /* 0x3e8000002c2c2820 */ /* 0x000fe20000400000 */
[C---:B-1----:R-:W-:Y:S01]  /*76a0*/  FSETP.GT.AND P2, PT, R45.reuse, 8.50705917302346158658e+37, PT ;  /* 0x7e8000002d00780b */ /* 0x042fe20003f44000 */
[----:B------:R-:W-:Y:S02]  /*76b0*/  @!P4 FMUL R34, R34, 16777216 ;  /* 0x4b8000002222c820 */ /* 0x000fe40000400000 */
[----:B------:R-:W-:Y:S01]  /*76c0*/  @!P4 FMUL R44, R44, 16777216 ;  /* 0x4b8000002c2cc820 */ /* 0x000fe20000400000 */
[----:B------:R-:W-:Y:S01]  /*76d0*/  FSETP.GEU.AND P4, PT, R45, 1.175494350822287508e-38, PT ;  /* 0x008000002d00780b */ /* 0x000fe20003f8e000 */
[----:B------:R-:W-:Y:S01]  /*76e0*/  FADD R37, R37, 9.9999997473787516356e-06 ;  /* 0x3727c5ac25257421 */ /* 0x000fe20000000000 */
[----:B------:R-:W-:-:S03]  /*76f0*/  FSEL R59, R121, 1, P2 ;  /* 0x3f800000793b7808 */ /* 0x000fc60001000000 */
[----:B------:R1:W1:Y:S01]  /*7700*/  MUFU.SQRT R39, R37 ;  /* 0x0000002500277308 */ /* 0x0002620000002000 */
[----:B0-----:R-:W-:-:S03]  /*7710*/  IMAD.SHL.U32 R36, R55, 0x800, RZ ;  /* 0x0000080037247824 */ /* 0x001fc600078e00ff */
[----:B------:R-:W-:Y:S01]  /*7720*/  @P2 FMUL R45, R45, 0.25 ;  /* 0x3e8000002d2d2820 */ /* 0x000fe20000400000 */
[----:B--2---:R-:W-:Y:S02]  /*7730*/  FSETP.GT.AND P2, PT, R38, 8.50705917302346158658e+37, PT ;  /* 0x7e8000002600780b */ /* 0x004fe40003f44000 */
[----:B------:R-:W-:Y:S01]  /*7740*/  LEA R55, R55, UR4, 0x6 ;  /* 0x0000000437377c11 */ /* 0x000fe2000f8e30ff */
[----:B------:R-:W-:Y:S01]  /*7750*/  @!P4 FMUL R45, R45, 16777216 ;  /* 0x4b8000002d2dc820 */ /* 0x000fe20000400000 */
[----:B------:R-:W-:Y:S01]  /*7760*/  LOP3.LUT R54, R36, R61, RZ, 0xfc, !PT ;  /* 0x0000003d24367212 */ /* 0x000fe200078efcff */
[----:B------:R-:W-:Y:S01]  /*7770*/  @!P4 FMUL R59, R59, 16777216 ;  /* 0x4b8000003b3bc820 */ /* 0x000fe20000400000 */
[----:B------:R-:W-:Y:S01]  /*7780*/  FSETP.GEU.AND P4, PT, R38, 1.175494350822287508e-38, PT ;  /* 0x008000002600780b */ /* 0x000fe20003f8e000 */
[----:B------:R0:W2:Y:S02]  /*7790*/  MUFU.RCP R49, R44 ;  /* 0x0000002c00317308 */ /* 0x0000a40000001000 */
[----:B------:R-:W-:Y:S01]  /*77a0*/  IMAD R48, R54, 0x4, R55 ;  /* 0x0000000436307824 */ /* 0x000fe200078e0237 */
[----:B------:R-:W-:Y:S01]  /*77b0*/  FSEL R55, R121, 1, P2 ;  /* 0x3f80000079377808 */ /* 0x000fe20001000000 */
[----:B-1----:R-:W-:Y:S01]  /*77c0*/  IMAD.SHL.U32 R37, R6, 0x4, RZ ;  /* 0x0000000406257824 */ /* 0x002fe200078e00ff */
[----:B------:R-:W-:Y:S01]  /*77d0*/  LEA.HI R61, R36, UR4, RZ, 0x1b ;  /* 0x00000004243d7c11 */ /* 0x000fe2000f8fd8ff */
[----:B------:R-:W-:-:S02]  /*77e0*/  @P2 FMUL R38, R38, 0.25 ;  /* 0x3e80000026262820 */ /* 0x000fc40000400000 */
[----:B------:R1:W1:Y:S01]  /*77f0*/  MUFU.RCP R58, R45 ;  /* 0x0000002d003a7308 */ /* 0x0002620000001000 */
[----:B------:R-:W-:Y:S01]  /*7800*/  FSETP.GT.AND P2, PT, R39, 8.50705917302346158658e+37, PT ;  /* 0x7e8000002700780b */ /* 0x000fe20003f44000 */
[----:B------:R-:W-:Y:S01]  /*7810*/  IMAD R54, R54, 0x4, R61 ;  /* 0x0000000436367824 */ /* 0x000fe200078e023d */
[----:B------:R-:W-:Y:S01]  /*7820*/  SHF.R.U32.HI R6, RZ, 0x3, R6 ;  /* 0x00000003ff067819 */ /* 0x000fe20000011606 */
[----:B------:R-:W-:Y:S01]  /*7830*/  @!P4 FMUL R38, R38, 16777216 ;  /* 0x4b8000002626c820 */ /* 0x000fe20000400000 */
[----:B------:R-:W-:Y:S01]  /*7840*/  LOP3.LUT R36, R122, 0x7c, R37, 0xf8, !PT ;  /* 0x0000007c7a247812 */ /* 0x000fe200078ef825 */
[----:B------:R-:W-:Y:S01]  /*7850*/  @!P4 FMUL R55, R55, 16777216 ;  /* 0x4b8000003737c820 */ /* 0x000fe20000400000 */
[----:B------:R-:W-:Y:S02]  /*7860*/  LOP3.LUT R61, R35, 0x10, RZ, 0xfc, !PT ;  /* 0x00000010233d7812 */ /* 0x000fe400078efcff */
[----:B------:R-:W-:Y:S02]  /*7870*/  LOP3.LUT R37, R37, 0x3fc, RZ, 0xc0, !PT ;  /* 0x000003fc25257812 */ /* 0x000fe400078ec0ff */
[----:B------:R-:W-:-:S02]  /*7880*/  FSETP.GEU.AND P4, PT, R39, 1.175494350822287508e-38, PT ;  /* 0x008000002700780b */ /* 0x000fc40003f8e000 */
[----:B0-----:R-:W-:Y:S01]  /*7890*/  LOP3.LUT R44, R6, 0x1c, RZ, 0xc0, !PT ;  /* 0x0000001c062c7812 */ /* 0x001fe200078ec0ff */
[--C-:B------:R-:W-:Y:S01]  /*78a0*/  IMAD R6, R61, 0x64, R36.reuse ;  /* 0x000000643d067824 */ /* 0x100fe200078e0224 */
[----:B-1----:R-:W-:Y:S01]  /*78b0*/  LOP3.LUT R45, R35, 0x18, RZ, 0xfc, !PT ;  /* 0x00000018232d7812 */ /* 0x002fe200078efcff */
[----:B--2---:R-:W-:Y:S01]  /*78c0*/  FMUL R49, R49, R34 ;  /* 0x0000002231317220 */ /* 0x004fe20000400000 */
[----:B------:R-:W-:Y:S01]  /*78d0*/  FMUL R58, R58, R59 ;  /* 0x0000003b3a3a7220 */ /* 0x000fe20000400000 */
[----:B------:R-:W-:Y:S01]  /*78e0*/  LOP3.LUT R61, R37, 0x800, RZ, 0xfc, !PT ;  /* 0x00000800253d7812 */ /* 0x000fe200078efcff */
[----:B------:R-:W-:Y:S01]  /*78f0*/  @P2 FMUL R39, R39, 0.25 ;  /* 0x3e80000027272820 */ /* 0x000fe20000400000 */
[----:B------:R-:W-:Y:S01]  /*7900*/  FSEL R59, R121, 1, P2 ;  /* 0x3f800000793b7808 */ /* 0x000fe20001000000 */
[--C-:B------:R-:W-:Y:S01]  /*7910*/  IMAD R34, R35, 0x64, R36.reuse ;  /* 0x0000006423227824 */ /* 0x100fe200078e0224 */
[----:B------:R-:W-:Y:S01]  /*7920*/  ISETP.GE.AND P2, PT, R36, 0x64, PT ;  /* 0x000000642400780c */ /* 0x000fe20003f46270 */
[--C-:B------:R-:W-:Y:S01]  /*7930*/  IMAD R35, R69, 0x64, R36.reuse ;  /* 0x0000006445237824 */ /* 0x100fe200078e0224 */
[----:B------:R-:W-:Y:S01]  /*7940*/  SHF.R.U32.HI R61, RZ, 0x5, R61 ;  /* 0x00000005ff3d7819 */ /* 0x000fe2000001163d */
[----:B------:R-:W-:Y:S01]  /*7950*/  IMAD R36, R45, 0x64, R36 ;  /* 0x000000642d247824 */ /* 0x000fe200078e0224 */
[----:B------:R-:W-:-:S02]  /*7960*/  LOP3.LUT R45, R37, 0x400, RZ, 0xfc, !PT ;  /* 0x00000400252d7812 */ /* 0x000fc400078efcff */
[----:B------:R-:W-:Y:S01]  /*7970*/  LOP3.LUT R69, R37, 0xc00, RZ, 0xfc, !PT ;  /* 0x00000c0025457812 */ /* 0x000fe200078efcff */
[----:B------:R-:W-:Y:S01]  /*7980*/  VIADD R44, R44, UR4 ;  /* 0x000000042c2c7c36 */ /* 0x000fe20008000000 */
[----:B------:R-:W-:Y:S01]  /*7990*/  SHF.R.U32.HI R60, RZ, 0x5, R45 ;  /* 0x00000005ff3c7819 */ /* 0x000fe2000001162d */
[----:B------:R-:W-:Y:S01]  /*79a0*/  @!P4 FMUL R39, R39, 16777216 ;  /* 0x4b8000002727c820 */ /* 0x000fe20000400000 */
[----:B------:R-:W-:Y:S01]  /*79b0*/  LOP3.LUT R61, R61, 0x5c, RZ, 0xc0, !PT ;  /* 0x0000005c3d3d7812 */ /* 0x000fe200078ec0ff */
[----:B------:R-:W-:Y:S01]  /*79c0*/  @!P4 FMUL R59, R59, 16777216 ;  /* 0x4b8000003b3bc820 */ /* 0x000fe20000400000 */
[----:B------:R-:W-:Y:S02]  /*79d0*/  SHF.R.U32.HI R69, RZ, 0x5, R69 ;  /* 0x00000005ff457819 */ /* 0x000fe40000011645 */
[----:B------:R-:W-:Y:S01]  /*79e0*/  FSETP.GTU.AND P4, PT, R5, RZ, PT ;  /* 0x000000ff0500720b */ /* 0x000fe20003f8c000 */
[----:B------:R-:W-:Y:S01]  /*79f0*/  IMAD R45, R37, 0x4, R44 ;  /* 0x00000004252d7824 */ /* 0x000fe200078e022c */
[----:B------:R-:W-:Y:S01]  /*7a00*/  LOP3.LUT R44, R60, 0x3c, RZ, 0xc0, !PT ;  /* 0x0000003c3c2c7812 */ /* 0x000fe200078ec0ff */
[----:B------:R-:W-:Y:S01]  /*7a10*/  VIADD R112, R61, UR4 ;  /* 0x000000043d707c36 */ /* 0x000fe20008000000 */
[----:B------:R-:W-:Y:S01]  /*7a20*/  LOP3.LUT R69, R69, 0x7c, RZ, 0xc0, !PT ;  /* 0x0000007c45457812 */ /* 0x000fe200078ec0ff */
[----:B------:R0:W1:Y:S01]  /*7a30*/  MUFU.RCP R60, R38 ;  /* 0x00000026003c7308 */ /* 0x0000620000001000 */
[----:B------:R-:W-:-:S02]  /*7a40*/  SEL R61, RZ, 0x1, P4 ;  /* 0x00000001ff3d7807 */ /* 0x000fc40002000000 */
[----:B------:R-:W-:Y:S01]  /*7a50*/  FSETP.GTU.AND P4, PT, R3, RZ, PT ;  /* 0x000000ff0300720b */ /* 0x000fe20003f8c000 */
[----:B------:R-:W-:Y:S01]  /*7a60*/  VIADD R116, R69, UR4 ;  /* 0x0000000445747c36 */ /* 0x000fe20008000000 */
[----:B------:R-:W-:Y:S01]  /*7a70*/  SEL R69, R46, RZ, P0 ;  /* 0x000000ff2e457207 */ /* 0x000fe20000000000 */
[----:B0-----:R-:W-:Y:S01]  /*7a80*/  IMAD R38, R37, 0x4, R112 ;  /* 0x0000000425267824 */ /* 0x001fe200078e0270 */
[----:B------:R-:W-:Y:S02]  /*7a90*/  SEL R112, RZ, 0x1, P4 ;  /* 0x00000001ff707807 */ /* 0x000fe40002000000 */
[C---:B------:R-:W-:Y:S01]  /*7aa0*/  FSETP.GEU.AND P4, PT, R56.reuse, RZ, PT ;  /* 0x000000ff3800720b */ /* 0x040fe20003f8e000 */
[----:B------:R-:W-:Y:S01]  /*7ab0*/  FFMA R108, R69, R108, R50 ;  /* 0x0000006c456c7223 */ /* 0x000fe20000000032 */
[----:B------:R-:W-:Y:S02]  /*7ac0*/  SEL R50, R47, RZ, P0 ;  /* 0x000000ff2f327207 */ /* 0x000fe40000000000 */
[----:B------:R-:W-:-:S02]  /*7ad0*/  @!P5 FSEL R57, R56, RZ, P4 ;  /* 0x000000ff3839d208 */ /* 0x000fc40002000000 */
[----:B------:R-:W-:Y:S01]  /*7ae0*/  FSETP.GEU.AND P4, PT, R68, RZ, PT ;  /* 0x000000ff4400720b */ /* 0x000fe20003f8e000 */
[----:B---3--:R-:W-:Y:S01]  /*7af0*/  FADD R10, R10, 9.9999997473787516356e-06 ;  /* 0x3727c5ac0a0a7421 */ /* 0x008fe20000000000 */
[----:B-1----:R-:W-:Y:S01]  /*7b00*/  FMUL R55, R60, R55 ;  /* 0x000000373c377220 */ /* 0x002fe20000400000 */
[----:B------:R-:W-:Y:S01]  /*7b10*/  SEL R40, R40, RZ, P0 ;  /* 0x000000ff28287207 */ /* 0x000fe20000000000 */
[----:B------:R-:W-:Y:S01]  /*7b20*/  FFMA R107, R50, R107, R51 ;  /* 0x0000006b326b7223 */ /* 0x000fe20000000033 */
[----:B------:R-:W-:Y:S02]  /*7b30*/  @!P5 FSEL R70, R68, RZ, P4 ;  /* 0x000000ff4446d208 */ /* 0x000fe40002000000 */
[----:B------:R-:W-:Y:S02]  /*7b40*/  SEL R47, R64, RZ, P0 ;  /* 0x000000ff402f7207 */ /* 0x000fe40000000000 */
[----:B------:R-:W-:Y:S01]  /*7b50*/  FSETP.GEU.AND P4, PT, R108, RZ, PT ;  /* 0x000000ff6c00720b */ /* 0x000fe20003f8e000 */
[----:B------:R-:W-:Y:S01]  /*7b60*/  FMUL R55, R55, R32 ;  /* 0x0000002037377220 */ /* 0x000fe20000400000 */
[----:B------:R-:W-:Y:S01]  /*7b70*/  SEL R41, R41, RZ, P0 ;  /* 0x000000ff29297207 */ /* 0x000fe20000000000 */
[----:B------:R-:W-:Y:S01]  /*7b80*/  FFMA R75, R40, R75, R47 ;  /* 0x0000004b284b7223 */ /* 0x000fe2000000002f */
[----:B------:R-:W-:Y:S01]  /*7b90*/  @!P5 FSEL R71, R108, RZ, P4 ;  /* 0x000000ff6c47d208 */ /* 0x000fe20002000000 */
[----:B------:R-:W0:Y:S01]  /*7ba0*/  MUFU.SQRT R10, R10 ;  /* 0x0000000a000a7308 */ /* 0x000e220000002000 */
[----:B------:R-:W-:-:S02]  /*7bb0*/  SEL R32, R65, RZ, P0 ;  /* 0x000000ff41207207 */ /* 0x000fc40000000000 */
[----:B------:R-:W-:Y:S02]  /*7bc0*/  FSETP.GEU.AND P4, PT, R107, RZ, PT ;  /* 0x000000ff6b00720b */ /* 0x000fe40003f8e000 */
[----:B------:R-:W-:Y:S02]  /*7bd0*/  SEL R42, R42, RZ, P0 ;  /* 0x000000ff2a2a7207 */ /* 0x000fe40000000000 */
[----:B------:R-:W-:Y:S01]  /*7be0*/  SEL R47, R66, RZ, P0 ;  /* 0x000000ff422f7207 */ /* 0x000fe20000000000 */
[----:B------:R-:W-:Y:S01]  /*7bf0*/  FADD R11, R11, 9.9999997473787516356e-06 ;  /* 0x3727c5ac0b0b7421 */ /* 0x000fe20000000000 */
[----:B------:R-:W-:Y:S01]  /*7c00*/  @!P5 FSEL R78, R107, RZ, P4 ;  /* 0x000000ff6b4ed208 */ /* 0x000fe20002000000 */
[----:B------:R-:W-:Y:S01]  /*7c10*/  FFMA R52, R41, R52, R32 ;  /* 0x0000003429347223 */ /* 0x000fe20000000020 */
[----:B------:R-:W-:Y:S01]  /*7c20*/  SEL R43, R43, RZ, P0 ;  /* 0x000000ff2b2b7207 */ /* 0x000fe20000000000 */
[----:B------:R-:W-:Y:S01]  /*7c30*/  FFMA R77, R42, R77, R47 ;  /* 0x0000004d2a4d7223 */ /* 0x000fe2000000002f */
[----:B------:R-:W-:-:S02]  /*7c40*/  FSETP.GEU.AND P4, PT, R75, RZ, PT ;  /* 0x000000ff4b00720b */ /* 0x000fc40003f8e000 */
[----:B------:R-:W-:Y:S01]  /*7c50*/  SEL R40, R67, RZ, P0 ;  /* 0x000000ff43287207 */ /* 0x000fe20000000000 */
[----:B------:R-:W-:Y:S01]  /*7c60*/  FADD R8, R8, 9.9999997473787516356e-06 ;  /* 0x3727c5ac08087421 */ /* 0x000fe20000000000 */
[----:B------:R-:W1:Y:S01]  /*7c70*/  MUFU.SQRT R32, R11 ;  /* 0x0000000b00207308 */ /* 0x000e620000002000 */
[----:B------:R-:W-:Y:S02]  /*7c80*/  @!P5 FSEL R53, R75, RZ, P4 ;  /* 0x000000ff4b35d208 */ /* 0x000fe40002000000 */
[C---:B------:R-:W-:Y:S01]  /*7c90*/  FSETP.GEU.AND P0, PT, R52.reuse, RZ, PT ;  /* 0x000000ff3400720b */ /* 0x040fe20003f0e000 */
[----:B------:R-:W-:Y:S01]  /*7ca0*/  FFMA R76, R43, R76, R40 ;  /* 0x0000004c2b4c7223 */ /* 0x000fe20000000028 */
[C---:B------:R-:W-:Y:S02]  /*7cb0*/  FSETP.GEU.AND P4, PT, R77.reuse, RZ, PT ;  /* 0x000000ff4d00720b */ /* 0x040fe40003f8e000 */
[----:B------:R-:W-:Y:S01]  /*7cc0*/  @!P5 FSEL R72, R52, RZ, P0 ;  /* 0x000000ff3448d208 */ /* 0x000fe20000000000 */
[----:B------:R-:W2:Y:S01]  /*7cd0*/  MUFU.SQRT R8, R8 ;  /* 0x0000000800087308 */ /* 0x000ea20000002000 */
[----:B------:R-:W-:Y:S01]  /*7ce0*/  @!P5 FSEL R73, R77, RZ, P4 ;  /* 0x000000ff4d49d208 */ /* 0x000fe20002000000 */
[----:B------:R-:W-:Y:S01]  /*7cf0*/  FADD R9, R9, 9.9999997473787516356e-06 ;  /* 0x3727c5ac09097421 */ /* 0x000fe20000000000 */
[----:B0-----:R-:W-:-:S02]  /*7d00*/  FSETP.GT.AND P0, PT, R10, 8.50705917302346158658e+37, PT ;  /* 0x7e8000000a00780b */ /* 0x001fc40003f04000 */
[----:B------:R-:W-:Y:S01]  /*7d10*/  FSETP.GEU.AND P4, PT, R76, RZ, PT ;  /* 0x000000ff4c00720b */ /* 0x000fe20003f8e000 */
[----:B------:R-:W-:-:S03]  /*7d20*/  FMUL R49, R49, R62 ;  /* 0x0000003e31317220 */ /* 0x000fc60000400000 */
[----:B------:R-:W-:Y:S01]  /*7d30*/  @!P5 FSEL R74, R76, RZ, P4 ;  /* 0x000000ff4c4ad208 */ /* 0x000fe20002000000 */
[----:B------:R-:W0:Y:S01]  /*7d40*/  MUFU.SQRT R9, R9 ;  /* 0x0000000900097308 */ /* 0x000e220000002000 */
[----:B------:R-:W-:Y:S02]  /*7d50*/  FSETP.GEU.AND P5, PT, R10, 1.175494350822287508e-38, PT ;  /* 0x008000000a00780b */ /* 0x000fe40003fae000 */
[----:B-1----:R-:W-:Y:S01]  /*7d60*/  FSETP.GT.AND P4, PT, R32, 8.50705917302346158658e+37, PT ;  /* 0x7e8000002000780b */ /* 0x002fe20003f84000 */
[----:B------:R-:W-:Y:S01]  /*7d70*/  FFMA R41, R94, R49, R90 ;  /* 0x000000315e297223 */ /* 0x000fe2000000005a */
[----:B------:R-:W-:Y:S01]  /*7d80*/  FSEL R49, R121, 1, P0 ;  /* 0x3f80000079317808 */ /* 0x000fe20000000000 */
[----:B------:R-:W-:Y:S02]  /*7d90*/  @P0 FMUL R10, R10, 0.25 ;  /* 0x3e8000000a0a0820 */ /* 0x000fe40000400000 */
[----:B------:R-:W1:Y:S01]  /*7da0*/  MUFU.RCP R110, R39 ;  /* 0x00000027006e7308 */ /* 0x000e620000001000 */
[----:B--2---:R-:W-:Y:S01]  /*7db0*/  FSETP.GT.AND P0, PT, R8, 8.50705917302346158658e+37, PT ;  /* 0x7e8000000800780b */ /* 0x004fe20003f04000 */
[----:B------:R-:W-:-:S06]  /*7dc0*/  FADD R81, R81, 9.9999997473787516356e-06 ;  /* 0x3727c5ac51517421 */ /* 0x000fcc0000000000 */
[----:B------:R-:W2:Y:S01]  /*7dd0*/  MUFU.SQRT R80, R80 ;  /* 0x0000005000507308 */ /* 0x000ea20000002000 */
[----:B------:R-:W-:Y:S01]  /*7de0*/  FSEL R11, R4, RZ, P1 ;  /* 0x000000ff040b7208 */ /* 0x000fe20000800000 */
[----:B------:R-:W-:Y:S01]  /*7df0*/  @!P5 FMUL R10, R10, 16777216 ;  /* 0x4b8000000a0ad820 */ /* 0x000fe20000400000 */
[----:B------:R-:W-:Y:S01]  /*7e00*/  @!P5 FMUL R49, R49, 16777216 ;  /* 0x4b8000003131d820 */ /* 0x000fe20000400000 */
[----:B------:R-:W-:Y:S01]  /*7e10*/  FSETP.GEU.AND P1, PT, R32, 1.175494350822287508e-38, PT ;  /* 0x008000002000780b */ /* 0x000fe20003f2e000 */
[----:B------:R-:W-:Y:S01]  /*7e20*/  FADD R82, R82, 9.9999997473787516356e-06 ;  /* 0x3727c5ac52527421 */ /* 0x000fe20000000000 */
[----:B------:R-:W-:Y:S01]  /*7e30*/  FSETP.GEU.AND P5, PT, R8, 1.175494350822287508e-38, PT ;  /* 0x008000000800780b */ /* 0x000fe20003fae000 */
[----:B------:R-:W-:Y:S01]  /*7e40*/  @P4 FMUL R32, R32, 0.25 ;  /* 0x3e80000020204820 */ /* 0x000fe20000400000 */
[----:B------:R-:W3:Y:S01]  /*7e50*/  MUFU.SQRT R81, R81 ;  /* 0x0000005100517308 */ /* 0x000ee20000002000 */
[----:B------:R-:W-:Y:S02]  /*7e60*/  FSEL R51, R121, 1, P4 ;  /* 0x3f80000079337808 */ /* 0x000fe40002000000 */
[----:B0-----:R-:W-:Y:S01]  /*7e70*/  FSETP.GT.AND P4, PT, R9, 8.50705917302346158658e+37, PT ;  /* 0x7e8000000900780b */ /* 0x001fe20003f84000 */
[----:B------:R-:W-:Y:S01]  /*7e80*/  FMUL R58, R58, R63 ;  /* 0x0000003f3a3a7220 */ /* 0x000fe20000400000 */
[----:B-1----:R-:W-:Y:S01]  /*7e90*/  FMUL R46, R110, R59 ;  /* 0x0000003b6e2e7220 */ /* 0x002fe20000400000 */
[----:B------:R-:W-:Y:S01]  /*7ea0*/  @P0 FMUL R8, R8, 0.25 ;  /* 0x3e80000008080820 */ /* 0x000fe20000400000 */
[----:B------:R-:W-:Y:S01]  /*7eb0*/  FSEL R47, R121, 1, P0 ;  /* 0x3f800000792f7808 */ /* 0x000fe20000000000 */
[----:B------:R-:W0:Y:S01]  /*7ec0*/  MUFU.SQRT R82, R82 ;  /* 0x0000005200527308 */ /* 0x000e220000002000 */
[----:B------:R-:W-:Y:S01]  /*7ed0*/  FFMA R91, R95, R58, R91 ;  /* 0x0000003a5f5b7223 */ /* 0x000fe2000000005b */
[----:B--2---:R-:W-:Y:S01]  /*7ee0*/  FSETP.GT.AND P0, PT, R80, 8.50705917302346158658e+37, PT ;  /* 0x7e8000005000780b */ /* 0x004fe20003f04000 */
[----:B------:R-:W-:Y:S01]  /*7ef0*/  FMUL R46, R46, R33 ;  /* 0x000000212e2e7220 */ /* 0x000fe20000400000 */
[----:B------:R-:W-:Y:S01]  /*7f00*/  FADD R83, R83, 9.9999997473787516356e-06 ;  /* 0x3727c5ac53537421 */ /* 0x000fe20000000000 */
[----:B------:R-:W-:Y:S01]  /*7f10*/  FSEL R33, R2, RZ, P3 ;  /* 0x000000ff02217208 */ /* 0x000fe20001800000 */
[----:B------:R-:W-:Y:S01]  /*7f20*/  @!P1 FMUL R32, R32, 16777216 ;  /* 0x4b80000020209820 */ /* 0x000fe20000400000 */
[----:B------:R-:W-:Y:S01]  /*7f30*/  @!P1 FMUL R51, R51, 16777216 ;  /* 0x4b80000033339820 */ /* 0x000fe20000400000 */
[----:B------:R-:W-:Y:S01]  /*7f40*/  FSETP.GEU.AND P3, PT, R106, -R91, PT ;  /* 0x8000005b6a00720b */ /* 0x000fe20003f6e000 */
[----:B------:R-:W-:Y:S01]  /*7f50*/  @!P5 FMUL R8, R8, 16777216 ;  /* 0x4b8000000808d820 */ /* 0x000fe20000400000 */
[----:B------:R-:W-:Y:S01]  /*7f60*/  @!P5 FMUL R47, R47, 16777216 ;  /* 0x4b8000002f2fd820 */ /* 0x000fe20000400000 */
[C---:B------:R-:W-:Y:S01]  /*7f70*/  FSETP.GEU.AND P1, PT, R9.reuse, 1.175494350822287508e-38, PT ;  /* 0x008000000900780b */ /* 0x040fe20003f2e000 */
[----:B------:R-:W-:Y:S01]  /*7f80*/  FADD R91, R106, R91 ;  /* 0x0000005b6a5b7221 */ /* 0x000fe20000000000 */
[C---:B------:R-:W-:Y:S01]  /*7f90*/  FSETP.GEU.AND P5, PT, R0.reuse, -R41, PT ;  /* 0x800000290000720b */ /* 0x040fe20003fae000 */
[----:B------:R-:W-:Y:S01]  /*7fa0*/  FADD R43, R0, R41 ;  /* 0x00000029002b7221 */ /* 0x000fe20000000000 */
[----:B------:R-:W-:Y:S01]  /*7fb0*/  @P4 FMUL R9, R9, 0.25 ;  /* 0x3e80000009094820 */ /* 0x000fe20000400000 */
[----:B------:R-:W-:Y:S01]  /*7fc0*/  FSEL R0, R121, 1, P4 ;  /* 0x3f80000079007808 */ /* 0x000fe20002000000 */
[----:B------:R-:W1:Y:S01]  /*7fd0*/  MUFU.SQRT R83, R83 ;  /* 0x0000005300537308 */ /* 0x000e620000002000 */
[----:B---3--:R-:W-:Y:S01]  /*7fe0*/  FSETP.GT.AND P4, PT, R81, 8.50705917302346158658e+37, PT ;  /* 0x7e8000005100780b */ /* 0x008fe20003f84000 */
[----:B------:R-:W-:Y:S01]  /*7ff0*/  FFMA R88, R92, R55, R88 ;  /* 0x000000375c587223 */ /* 0x000fe20000000058 */
[----:B------:R-:W-:Y:S01]  /*8000*/  FSEL R41, R91, RZ, P3 ;  /* 0x000000ff5b297208 */ /* 0x000fe20001800000 */
[----:B------:R-:W-:Y:S01]  /*8010*/  FADD R87, -R99, R87 ;  /* 0x0000005763577221 */ /* 0x000fe20000000100 */
[----:B------:R-:W-:Y:S01]  /*8020*/  FSEL R43, R43, RZ, P5 ;  /* 0x000000ff2b2b7208 */ /* 0x000fe20002800000 */
[----:B------:R-:W-:Y:S01]  /*8030*/  BAR.SYNC.DEFER_BLOCKING 0x0 ;  /* 0x0000000000007b1d */ /* 0x000fe20000010000 */
[C---:B------:R-:W-:Y:S01]  /*8040*/  FSETP.GEU.AND P3, PT, R80.reuse, 1.175494350822287508e-38, PT ;  /* 0x008000005000780b */ /* 0x040fe20003f6e000 */
[----:B------:R-:W-:Y:S01]  /*8050*/  @P0 FMUL R80, R80, 0.25 ;  /* 0x3e80000050500820 */ /* 0x000fe20000400000 */
[----:B------:R-:W-:-:S02]  /*8060*/  FSETP.GEU.AND P5, PT, R81, 1.175494350822287508e-38, PT ;  /* 0x008000005100780b */ /* 0x000fc40003fae000 */
[----:B------:R-:W-:Y:S02]  /*8070*/  FSEL R55, R121, 1, P0 ;  /* 0x3f80000079377808 */ /* 0x000fe40000000000 */
[----:B0-----:R-:W-:Y:S01]  /*8080*/  FSETP.GT.AND P0, PT, R82, 8.50705917302346158658e+37, PT ;  /* 0x7e8000005200780b */ /* 0x001fe20003f04000 */
[----:B------:R-:W-:Y:S01]  /*8090*/  @P4 FMUL R81, R81, 0.25 ;  /* 0x3e80000051514820 */ /* 0x000fe20000400000 */
[----:B------:R-:W-:Y:S02]  /*80a0*/  FSEL R2, R121, 1, P4 ;  /* 0x3f80000079027808 */ /* 0x000fe40002000000 */
[----:B-1----:R-:W-:Y:S02]  /*80b0*/  FSETP.GT.AND P4, PT, R83, 8.50705917302346158658e+37, PT ;  /* 0x7e8000005300780b */ /* 0x002fe40003f84000 */
[----:B------:R-:W-:-:S03]  /*80c0*/  FSEL R59, R121, 1, P0 ;  /* 0x3f800000793b7808 */ /* 0x000fc60000000000 */
[----:B------:R-:W-:Y:S01]  /*80d0*/  @!P5 FMUL R81, R81, 16777216 ;  /* 0x4b8000005151d820 */ /* 0x000fe20000400000 */
[----:B------:R-:W-:Y:S01]  /*80e0*/  @!P5 FMUL R2, R2, 16777216 ;  /* 0x4b8000000202d820 */ /* 0x000fe20000400000 */
[C---:B------:R-:W-:Y:S02]  /*80f0*/  FSETP.GEU.AND P5, PT, R82.reuse, 1.175494350822287508e-38, PT ;  /* 0x008000005200780b */ /* 0x040fe40003fae000 */
[----:B------:R-:W-:Y:S01]  /*8100*/  @P0 FMUL R82, R82, 0.25 ;  /* 0x3e80000052520820 */ /* 0x000fe20000400000 */
[----:B------:R-:W-:Y:S01]  /*8110*/  FSETP.GEU.AND P0, PT, R83, 1.175494350822287508e-38, PT ;  /* 0x008000005300780b */ /* 0x000fe20003f0e000 */
[----:B------:R-:W-:Y:S02]  /*8120*/  @!P1 FMUL R9, R9, 16777216 ;  /* 0x4b80000009099820 */ /* 0x000fe40000400000 */
[----:B------:R-:W-:Y:S01]  /*8130*/  @P4 FMUL R83, R83, 0.25 ;  /* 0x3e80000053534820 */ /* 0x000fe20000400000 */
[----:B------:R-:W-:Y:S01]  /*8140*/  MUFU.RCP R10, R10 ;  /* 0x0000000a000a7308 */ /* 0x000fe20000001000 */
[----:B------:R-:W-:-:S07]  /*8150*/  @!P3 FMUL R80, R80, 16777216 ;  /* 0x4b8000005050b820 */ /* 0x000fce0000400000 */
[----:B------:R-:W0:Y:S01]  /*8160*/  MUFU.RCP R9, R9 ;  /* 0x0000000900097308 */ /* 0x000e220000001000 */
[----:B------:R-:W-:Y:S01]  /*8170*/  @!P0 FMUL R83, R83, 16777216 ;  /* 0x4b80000053538820 */ /* 0x000fe20000400000 */
[----:B------:R-:W-:-:S06]  /*8180*/  @!P5 FMUL R82, R82, 16777216 ;  /* 0x4b8000005252d820 */ /* 0x000fcc0000400000 */
[----:B------:R-:W1:Y:S01]  /*8190*/  MUFU.RCP R32, R32 ;  /* 0x0000002000207308 */ /* 0x000e620000001000 */
[----:B------:R-:W-:-:S07]  /*81a0*/  @!P1 FMUL R0, R0, 16777216 ;  /* 0x4b80000000009820 */ /* 0x000fce0000400000 */
[----:B------:R-:W2:Y:S01]  /*81b0*/  MUFU.RCP R8, R8 ;  /* 0x0000000800087308 */ /* 0x000ea20000001000 */
[----:B------:R-:W-:Y:S01]  /*81c0*/  FADD R4, -R97, R85 ;  /* 0x0000005561047221 */ /* 0x000fe20000000100 */
[----:B0-----:R-:W-:-:S06]  /*81d0*/  FMUL R9, R9, R0 ;  /* 0x0000000009097220 */ /* 0x001fcc0000400000 */
[----:B------:R-:W-:Y:S01]  /*81e0*/  MUFU.RCP R80, R80 ;  /* 0x0000005000507308 */ /* 0x000fe20000001000 */
[----:B------:R-:W-:-:S07]  /*81f0*/  FSEL R0, R121, 1, P4 ;  /* 0x3f80000079007808 */ /* 0x000fce0002000000 */
[----:B------:R-:W-:Y:S08]  /*8200*/  MUFU.RCP R81, R81 ;  /* 0x0000005100517308 */ /* 0x000ff00000001000 */
[----:B------:R-:W0:Y:S08]  /*8210*/  MUFU.RCP R83, R83 ;  /* 0x0000005300537308 */ /* 0x000e300000001000 */
[----:B------:R-:W3:Y:S01]  /*8220*/  MUFU.RCP R82, R82 ;  /* 0x0000005200527308 */ /* 0x000ee20000001000 */
[----:B------:R-:W-:Y:S01]  /*8230*/  FADD R63, -R98, R86 ;  /* 0x00000056623f7221 */ /* 0x000fe20000000100 */
[----:B------:R-:W-:Y:S01]  /*8240*/  FMUL R10, R10, R49 ;  /* 0x000000310a0a7220 */ /* 0x000fe20000400000 */
[----:B-1----:R-:W-:Y:S01]  /*8250*/  FMUL R32, R32, R51 ;  /* 0x0000003320207220 */ /* 0x002fe20000400000 */
[----:B------:R-:W-:Y:S01]  /*8260*/  PRMT R39, R112, 0x3340, R61 ;  /* 0x0000334070277816 */ /* 0x000fe2000000003d */
[----:B------:R-:W-:Y:S01]  /*8270*/  FFMA R89, R93, R46, R89 ;  /* 0x0000002e5d597223 */ /* 0x000fe20000000059 */
[----:B------:R-:W-:Y:S01]  /*8280*/  FMUL R4, R9, R4 ;  /* 0x0000000409047220 */ /* 0x000fe20000400000 */
[----:B------:R-:W-:Y:S01]  /*8290*/  FADD R61, -R96, R84 ;  /* 0x00000054603d7221 */ /* 0x000fe20000000100 */
[----:B--2---:R-:W-:Y:S01]  /*82a0*/  FMUL R8, R8, R47 ;  /* 0x0000002f08087220 */ /* 0x004fe20000400000 */
[----:B------:R-:W-:Y:S01]  /*82b0*/  @!P3 FMUL R55, R55, 16777216 ;  /* 0x4b8000003737b820 */ /* 0x000fe20000400000 */
[----:B------:R-:W-:Y:S01]  /*82c0*/  @!P5 FMUL R59, R59, 16777216 ;  /* 0x4b8000003b3bd820 */ /* 0x000fe20000400000 */
[----:B------:R-:W-:Y:S01]  /*82d0*/  @!P0 FMUL R0, R0, 16777216 ;  /* 0x4b80000000008820 */ /* 0x000fe20000400000 */
[----:B------:R-:W-:Y:S01]  /*82e0*/  FMUL R63, R10, R63 ;  /* 0x0000003f0a3f7220 */ /* 0x000fe20000400000 */
[----:B------:R-:W-:Y:S01]  /*82f0*/  FMUL R32, R32, R87 ;  /* 0x0000005720207220 */ /* 0x000fe20000400000 */
[----:B------:R-:W-:Y:S01]  /*8300*/  FFMA R25, R25, R4, R29 ;  /* 0x0000000419197223 */ /* 0x000fe2000000001d */
[----:B------:R-:W-:Y:S01]  /*8310*/  FSETP.GEU.AND P1, PT, R104, -R89, PT ;  /* 0x800000596800720b */ /* 0x000fe20003f2e000 */
[----:B------:R-:W-:Y:S01]  /*8320*/  FMUL R61, R8, R61 ;  /* 0x0000003d083d7220 */ /* 0x000fe20000400000 */
[----:B-----5:R-:W-:Y:S01]  /*8330*/  FADD R4, -R17, R101 ;  /* 0x0000006511047221 */ /* 0x020fe20000000100 */
[----:B------:R-:W-:Y:S01]  /*8340*/  FADD R89, R104, R89 ;  /* 0x0000005968597221 */ /* 0x000fe20000000000 */
[----:B------:R-:W-:Y:S01]  /*8350*/  FADD R9, -R16, R100 ;  /* 0x0000006410097221 */ /* 0x000fe20000000100 */
[----:B------:R-:W-:Y:S01]  /*8360*/  FADD R17, -R18, R102 ;  /* 0x0000006612117221 */ /* 0x000fe20000000100 */
[----:B------:R-:W-:Y:S01]  /*8370*/  FADD R8, -R19, R103 ;  /* 0x0000006713087221 */ /* 0x000fe20000000100 */
[----:B0-----:R-:W-:Y:S01]  /*8380*/  FMUL R83, R83, R0 ;  /* 0x0000000053537220 */ /* 0x001fe20000400000 */
[----:B------:R-:W-:Y:S01]  /*8390*/  FMUL R80, R80, R55 ;  /* 0x0000003750507220 */ /* 0x000fe20000400000 */
[----:B------:R-:W-:Y:S01]  /*83a0*/  FMUL R81, R81, R2 ;  /* 0x0000000251517220 */ /* 0x000fe20000400000 */
[----:B---3--:R-:W-:Y:S01]  /*83b0*/  FMUL R82, R82, R59 ;  /* 0x0000003b52527220 */ /* 0x008fe20000400000 */
[----:B------:R-:W-:Y:S01]  /*83c0*/  FFMA R27, R27, R32, R31 ;  /* 0x000000201b1b7223 */ /* 0x000fe2000000001f */
[----:B------:R-:W-:Y:S01]  /*83d0*/  FFMA R26, R26, R63, R30 ;  /* 0x0000003f1a1a7223 */ /* 0x000fe2000000001e */
[----:B------:R-:W-:Y:S01]  /*83e0*/  FMUL R8, R83, R8 ;  /* 0x0000000853087220 */ /* 0x000fe20000400000 */
[----:B------:R-:W-:Y:S01]  /*83f0*/  FMUL R9, R80, R9 ;  /* 0x0000000950097220 */ /* 0x000fe20000400000 */
[----:B------:R-:W-:Y:S01]  /*8400*/  FMUL R4, R81, R4 ;  /* 0x0000000451047220 */ /* 0x000fe20000400000 */
[----:B------:R-:W-:Y:S01]  /*8410*/  FMUL R17, R82, R17 ;  /* 0x0000001152117220 */ /* 0x000fe20000400000 */
[----:B------:R-:W-:Y:S01]  /*8420*/  FSEL R89, R89, RZ, P1 ;  /* 0x000000ff59597208 */ /* 0x000fe20000800000 */
[----:B------:R-:W-:Y:S01]  /*8430*/  FFMA R24, R24, R61, R28 ;  /* 0x0000003d18187223 */ /* 0x000fe2000000001c */
[C---:B------:R-:W-:Y:S01]  /*8440*/  FSETP.GEU.AND P3, PT, R105.reuse, -R88, PT ;  /* 0x800000586900720b */ /* 0x040fe20003f6e000 */
[----:B------:R-:W-:Y:S01]  /*8450*/  FADD R88, R105, R88 ;  /* 0x0000005869587221 */ /* 0x000fe20000000000 */
[C---:B------:R-:W-:Y:S01]  /*8460*/  FSETP.GEU.AND P5, PT, R78.reuse, -R27, PT ;  /* 0x8000001b4e00720b */ /* 0x040fe20003fae000 */
[----:B------:R-:W-:Y:S01]  /*8470*/  FADD R27, R78, R27 ;  /* 0x0000001b4e1b7221 */ /* 0x000fe20000000000 */
[C---:B------:R-:W-:Y:S01]  /*8480*/  FSETP.GEU.AND P4, PT, R71.reuse, -R26, PT ;  /* 0x8000001a4700720b */ /* 0x040fe20003f8e000 */
[----:B------:R-:W-:Y:S01]  /*8490*/  FADD R26, R71, R26 ;  /* 0x0000001a471a7221 */ /* 0x000fe20000000000 */
[C---:B------:R-:W-:Y:S01]  /*84a0*/  FSETP.GEU.AND P1, PT, R70.reuse, -R25, PT ;  /* 0x800000194600720b */ /* 0x040fe20003f2e000 */
[----:B------:R-:W-:Y:S01]  /*84b0*/  FADD R25, R70, R25 ;  /* 0x0000001946197221 */ /* 0x000fe20000000000 */
[----:B----4-:R-:W-:Y:S01]  /*84c0*/  FFMA R15, R23, R8, R15 ;  /* 0x00000008170f7223 */ /* 0x010fe2000000000f */
[----:B------:R-:W-:Y:S01]  /*84d0*/  FFMA R12, R20, R9, R12 ;  /* 0x00000009140c7223 */ /* 0x000fe2000000000c */
[----:B------:R-:W-:Y:S01]  /*84e0*/  FFMA R13, R21, R4, R13 ;  /* 0x00000004150d7223 */ /* 0x000fe2000000000d */
[----:B------:R-:W-:Y:S01]  /*84f0*/  FFMA R14, R22, R17, R14 ;  /* 0x00000011160e7223 */ /* 0x000fe2000000000e */
[C---:B------:R-:W-:Y:S01]  /*8500*/  FSETP.GEU.AND P0, PT, R57.reuse, -R24, PT ;  /* 0x800000183900720b */ /* 0x040fe20003f0e000 */
[----:B------:R-:W-:Y:S01]  /*8510*/  FADD R24, R57, R24 ;  /* 0x0000001839187221 */ /* 0x000fe20000000000 */
[----:B------:R-:W-:-:S02]  /*8520*/  FSEL R9, R88, RZ, P3 ;  /* 0x000000ff58097208 */ /* 0x000fc40001800000 */
[----:B------:R-:W-:Y:S02]  /*8530*/  FSEL R29, R27, RZ, P5 ;  /* 0x000000ff1b1d7208 */ /* 0x000fe40002800000 */
[----:B------:R-:W-:Y:S02]  /*8540*/  FSEL R31, R26, RZ, P4 ;  /* 0x000000ff1a1f7208 */ /* 0x000fe40002000000 */
[----:B------:R-:W-:Y:S01]  /*8550*/  FSEL R25, R25, RZ, P1 ;  /* 0x000000ff19197208 */ /* 0x000fe20000800000 */
[----:B------:R0:W-:Y:S01]  /*8560*/  STS [R48], R33 ;  /* 0x0000002130007388 */ /* 0x0001e20000000800 */
        /* <DEDUP_REMOVED lines=8> */
[----:B------:R-:W-:Y:S01]  /*85f0*/  FSEL R47, R24, RZ, P0 ;  /* 0x000000ff182f7208 */ /* 0x000fe20000000000 */
[----:B------:R-:W-:Y:S01]  /*8600*/  VIADD R44, R44, UR4 ;  /* 0x000000042c2c7c36 */ /* 0x000fe20008000000 */
[----:B------:R-:W-:Y:S01]  /*8610*/  FSETP.GTU.AND P0, PT, R33, RZ, PT ;  /* 0x000000ff2100720b */ /* 0x000fe20003f0c000 */
[----:B------:R-:W-:Y:S01]  /*8620*/  STS [R54+0x204], R11 ;  /* 0x0002040b36007388 */ /* 0x000fe20000000800 */
[----:B------:R-:W-:Y:S01]  /*8630*/  FSEL R49, R15, RZ, P3 ;  /* 0x000000ff0f317208 */ /* 0x000fe20001800000 */
[----:B------:R-:W1:Y:S01]  /*8640*/  LDC.64 R26, c[0x0][0x210] ;  /* 0x00008400ff1a7b82 */ /* 0x000e620000000a00 */
[----:B------:R-:W-:-:S02]  /*8650*/  FSEL R53, R12, RZ, P5 ;  /* 0x000000ff0c357208 */ /* 0x000fc40002800000 */
[----:B------:R-:W-:Y:S01]  /*8660*/  FSEL R51, R14, RZ, P4 ;  /* 0x000000ff0e337208 */ /* 0x000fe20002000000 */
[----:B------:R2:W-:Y:S01]  /*8670*/  STS [R54+0x408], R3 ;  /* 0x0004080336007388 */ /* 0x0005e20000000800 */
[----:B0-----:R-:W-:Y:S01]  /*8680*/  FSEL R33, R13, RZ, P1 ;  /* 0x000000ff0d217208 */ /* 0x001fe20000800000 */
[----:B------:R-:W-:Y:S02]  /*8690*/  ULDC.64 UR4, c[0x0][0x2e0] ;  /* 0x0000b80000047ab9 */ /* 0x000fe40000000a00 */
[----:B------:R0:W-:Y:S04]  /*86a0*/  STS [R54+0x60c], R5 ;  /* 0x00060c0536007388 */ /* 0x0001e80000000800 */
[----:B------:R-:W-:Y:S04]  /*86b0*/  STS [R54+0x810], R9 ;  /* 0x0008100936007388 */ /* 0x000fe80000000800 */
[----:B------:R-:W-:Y:S04]  /*86c0*/  STS [R54+0xc18], R43 ;  /* 0x000c182b36007388 */ /* 0x000fe80000000800 */
[----:B------:R3:W-:Y:S04]  /*86d0*/  STS [R54+0xe1c], R41 ;  /* 0x000e1c2936007388 */ /* 0x0007e80000000800 */
[----:B------:R-:W-:Y:S04]  /*86e0*/  STS [R54+0xa14], R89 ;  /* 0x000a145936007388 */ /* 0x000fe80000000800 */
[----:B------:R-:W-:Y:S04]  /*86f0*/  STS [R54+0x1020], R47 ;  /* 0x0010202f36007388 */ /* 0x000fe80000000800 */
[----:B------:R4:W-:Y:S04]  /*8700*/  STS [R54+0x1224], R25 ;  /* 0x0012241936007388 */ /* 0x0009e80000000800 */
[----:B------:R-:W-:Y:S04]  /*8710*/  STS [R54+0x1428], R31 ;  /* 0x0014281f36007388 */ /* 0x000fe80000000800 */
[----:B------:R5:W-:Y:S04]  /*8720*/  STS [R54+0x162c], R29 ;  /* 0x00162c1d36007388 */ /* 0x000be80000000800 */
[----:B------:R-:W-:Y:S04]  /*8730*/  STS [R54+0x1830], R53 ;  /* 0x0018303536007388 */ /* 0x000fe80000000800 */
[----:B------:R0:W-:Y:S04]  /*8740*/  STS [R54+0x1a34], R33 ;  /* 0x001a342136007388 */ /* 0x0001e80000000800 */
[----:B------:R-:W-:Y:S04]  /*8750*/  STS [R54+0x1c38], R51 ;  /* 0x001c383336007388 */ /* 0x000fe80000000800 */
[----:B------:R-:W-:Y:S01]  /*8760*/  STS [R54+0x1e3c], R49 ;  /* 0x001e3c3136007388 */ /* 0x000fe20000000800 */
[----:B------:R-:W-:Y:S01]  /*8770*/  BAR.SYNC.DEFER_BLOCKING 0x0 ;  /* 0x0000000000007b1d */ /* 0x000fe20000010000 */
[----:B------:R-:W-:-:S02]  /*8780*/  IMAD R44, R37, 0x4, R44 ;  /* 0x00000004252c7824 */ /* 0x000fc400078e022c */
[----:B------:R-:W-:Y:S01]  /*8790*/  IMAD R37, R37, 0x4, R116 ;  /* 0x0000000425257824 */ /* 0x000fe200078e0274 */
[----:B------:R-:W-:Y:S02]  /*87a0*/  FSETP.GTU.AND P3, PT, R11, RZ, PT ;  /* 0x000000ff0b00720b */ /* 0x000fe40003f6c000 */
[----:B------:R-:W-:Y:S01]  /*87b0*/  FSETP.GTU.AND P5, PT, R9, RZ, PT ;  /* 0x000000ff0900720b */ /* 0x000fe20003fac000 */
[----:B------:R-:W-:Y:S04]  /*87c0*/  LDS R12, [R45] ;  /* 0x000000002d0c7984 */ /* 0x000fe80000000800 */
[----:B------:R-:W-:Y:S04]  /*87d0*/  LDS R13, [R45+0x4] ;  /* 0x000004002d0d7984 */ /* 0x000fe80000000800 */
[----:B------:R-:W-:Y:S04]  /*87e0*/  LDS R14, [R45+0x8] ;  /* 0x000008002d0e7984 */ /* 0x000fe80000000800 */
[----:B------:R-:W0:Y:S04]  /*87f0*/  LDS R15, [R45+0xc] ;  /* 0x00000c002d0f7984 */ /* 0x000e280000000800 */
[----:B------:R-:W-:Y:S04]  /*8800*/  LDS R8, [R44+0x1000] ;  /* 0x001000002c087984 */ /* 0x000fe80000000800 */
[----:B------:R-:W-:Y:S04]  /*8810*/  LDS R9, [R44+0x1004] ;  /* 0x001004002c097984 */ /* 0x000fe80000000800 */
[----:B------:R-:W-:Y:S04]  /*8820*/  LDS R10, [R44+0x1008] ;  /* 0x001008002c0a7984 */ /* 0x000fe80000000800 */
[----:B------:R-:W0:Y:S04]  /*8830*/  LDS R11, [R44+0x100c] ;  /* 0x00100c002c0b7984 */ /* 0x000e280000000800 */
[----:B------:R-:W-:Y:S04]  /*8840*/  LDS R16, [R38+0x2000] ;  /* 0x0020000026107984 */ /* 0x000fe80000000800 */
[----:B------:R-:W-:Y:S04]  /*8850*/  LDS R17, [R38+0x2004] ;  /* 0x0020040026117984 */ /* 0x000fe80000000800 */
[----:B------:R-:W-:Y:S04]  /*8860*/  LDS R18, [R38+0x2008] ;  /* 0x0020080026127984 */ /* 0x000fe80000000800 */
[----:B------:R-:W1:Y:S04]  /*8870*/  LDS R19, [R38+0x200c] ;  /* 0x00200c0026137984 */ /* 0x000e680000000800 */
[----:B------:R-:W-:Y:S04]  /*8880*/  LDS R20, [R37+0x3000] ;  /* 0x0030000025147984 */ /* 0x000fe80000000800 */
[----:B------:R-:W-:Y:S04]  /*8890*/  LDS R21, [R37+0x3004] ;  /* 0x0030040025157984 */ /* 0x000fe80000000800 */
[----:B------:R-:W-:Y:S04]  /*88a0*/  LDS R22, [R37+0x3008] ;  /* 0x0030080025167984 */ /* 0x000fe80000000800 */
[----:B------:R0:W1:Y:S01]  /*88b0*/  LDS R23, [R37+0x300c] ;  /* 0x00300c0025177984 */ /* 0x0000620000000800 */
[----:B------:R-:W-:-:S02]  /*88c0*/  SEL R0, RZ, 0x1, P3 ;  /* 0x00000001ff007807 */ /* 0x000fc40001800000 */
[----:B------:R-:W-:Y:S02]  /*88d0*/  FSETP.GTU.AND P4, PT, R43, RZ, PT ;  /* 0x000000ff2b00720b */ /* 0x000fe40003f8c000 */
[----:B------:R-:W-:Y:S02]  /*88e0*/  FSETP.GTU.AND P1, PT, R41, RZ, PT ;  /* 0x000000ff2900720b */ /* 0x000fe40003f2c000 */
[----:B------:R-:W-:Y:S02]  /*88f0*/  FSETP.GTU.AND P3, PT, R89, RZ, PT ;  /* 0x000000ff5900720b */ /* 0x000fe40003f6c000 */
[----:B--2---:R-:W-:Y:S02]  /*8900*/  SEL R3, RZ, 0x1, P0 ;  /* 0x00000001ff037807 */ /* 0x004fe40000000000 */
[----:B------:R-:W-:Y:S02]  /*8910*/  SEL R2, RZ, 0x1, P1 ;  /* 0x00000001ff027807 */ /* 0x000fe40000800000 */
[----:B0-----:R-:W-:-:S02]  /*8920*/  SEL R5, RZ, 0x1, P4 ;  /* 0x00000001ff057807 */ /* 0x001fc40002000000 */
[----:B------:R-:W-:Y:S02]  /*8930*/  SEL R4, RZ, 0x1, P3 ;  /* 0x00000001ff047807 */ /* 0x000fe40001800000 */
[----:B---3--:R-:W-:Y:S02]  /*8940*/  SEL R41, RZ, 0x1, P5 ;  /* 0x00000001ff297807 */ /* 0x008fe40002800000 */
[----:B------:R-:W-:Y:S02]  /*8950*/  FSETP.GTU.AND P3, PT, R29, RZ, PT ;  /* 0x000000ff1d00720b */ /* 0x000fe40003f6c000 */
[----:B------:R-:W-:Y:S02]  /*8960*/  FSETP.GTU.AND P5, PT, R31, RZ, PT ;  /* 0x000000ff1f00720b */ /* 0x000fe40003fac000 */
[----:B------:R-:W-:Y:S02]  /*8970*/  PRMT R0, R3, 0x3340, R0 ;  /* 0x0000334003007816 */ /* 0x000fe40000000000 */
[----:B------:R-:W-:-:S02]  /*8980*/  PRMT R28, R5, 0x3340, R2 ;  /* 0x00003340051c7816 */ /* 0x000fc40000000002 */
[----:B------:R-:W-:Y:S02]  /*8990*/  FSETP.GTU.AND P1, PT, R47, RZ, PT ;  /* 0x000000ff2f00720b */ /* 0x000fe40003f2c000 */
[----:B------:R-:W-:Y:S02]  /*89a0*/  FSETP.GTU.AND P4, PT, R25, RZ, PT ;  /* 0x000000ff1900720b */ /* 0x000fe40003f8c000 */
[----:B------:R-:W-:Y:S02]  /*89b0*/  SEL R2, RZ, 0x1, P3 ;  /* 0x00000001ff027807 */ /* 0x000fe40001800000 */
[----:B------:R-:W-:Y:S02]  /*89c0*/  SEL R3, RZ, 0x1, P5 ;  /* 0x00000001ff037807 */ /* 0x000fe40002800000 */
[----:B------:R-:W-:Y:S02]  /*89d0*/  FSETP.GTU.AND P3, PT, R51, RZ, PT ;  /* 0x000000ff3300720b */ /* 0x000fe40003f6c000 */
[----:B------:R-:W-:-:S02]  /*89e0*/  FSETP.GTU.AND P5, PT, R49, RZ, PT ;  /* 0x000000ff3100720b */ /* 0x000fc40003fac000 */
[----:B------:R-:W-:Y:S02]  /*89f0*/  PRMT R41, R41, 0x3340, R4 ;  /* 0x0000334029297816 */ /* 0x000fe40000000004 */
[----:B------:R-:W-:Y:S02]  /*8a00*/  SEL R4, RZ, 0x1, P4 ;  /* 0x00000001ff047807 */ /* 0x000fe40002000000 */
[----:B------:R-:W-:Y:S02]  /*8a10*/  SEL R5, RZ, 0x1, P1 ;  /* 0x00000001ff057807 */ /* 0x000fe40000800000 */
[----:B------:R-:W-:Y:S02]  /*8a20*/  SEL R24, RZ, 0x1, P5 ;  /* 0x00000001ff187807 */ /* 0x000fe40002800000 */
[----:B----4-:R-:W-:Y:S02]  /*8a30*/  SEL R25, RZ, 0x1, P3 ;  /* 0x00000001ff197807 */ /* 0x010fe40001800000 */
[----:B------:R-:W-:-:S02]  /*8a40*/  FSETP.GTU.AND P0, PT, R53, RZ, PT ;  /* 0x000000ff3500720b */ /* 0x000fc40003f0c000 */
[----:B------:R-:W-:Y:S02]  /*8a50*/  FSETP.GTU.AND P4, PT, R33, RZ, PT ;  /* 0x000000ff2100720b */ /* 0x000fe40003f8c000 */
[----:B-----5:R-:W-:Y:S01]  /*8a60*/  PRMT R29, R3, 0x3340, R2 ;  /* 0x00003340031d7816 */ /* 0x020fe20000000002 */
[----:B-1----:R-:W-:Y:S01]  /*8a70*/  IMAD.WIDE R2, R34, 0x4, R26 ;  /* 0x0000000422027825 */ /* 0x002fe200078e021a */
[----:B------:R-:W-:Y:S02]  /*8a80*/  PRMT R30, R5, 0x3340, R4 ;  /* 0x00003340051e7816 */ /* 0x000fe40000000004 */
[----:B------:R-:W-:Y:S01]  /*8a90*/  PRMT R31, R25, 0x3340, R24 ;  /* 0x00003340191f7816 */ /* 0x000fe20000000018 */
[--C-:B------:R-:W-:Y:S01]  /*8aa0*/  IMAD.WIDE R4, R35, 0x4, R26.reuse ;  /* 0x0000000423047825 */ /* 0x100fe200078e021a */
[----:B------:R-:W-:Y:S02]  /*8ab0*/  SEL R32, RZ, 0x1, P4 ;  /* 0x00000001ff207807 */ /* 0x000fe40002000000 */
[----:B------:R-:W-:Y:S01]  /*8ac0*/  SEL R33, RZ, 0x1, P0 ;  /* 0x00000001ff217807 */ /* 0x000fe20000000000 */
[--C-:B------:R-:W-:Y:S01]  /*8ad0*/  IMAD.WIDE R24, R6, 0x4, R26.reuse ;  /* 0x0000000406187825 */ /* 0x100fe200078e021a */
[----:B------:R-:W-:Y:S01]  /*8ae0*/  IADD3 R6, P0, R7, UR4, RZ ;  /* 0x0000000407067c10 */ /* 0x000fe2000ff1e0ff */
[----:B------:R0:W-:Y:S02]  /*8af0*/  @!P2 STG.E.128 desc[UR6][R2.64], R12 ;  /* 0x0000000c0200a986 */ /* 0x0001e4000c101d06 */
[----:B------:R-:W-:Y:S01]  /*8b00*/  IMAD.WIDE R36, R36, 0x4, R26 ;  /* 0x0000000424247825 */ /* 0x000fe200078e021a */
[----:B------:R-:W-:Y:S01]  /*8b10*/  PRMT R32, R33, 0x3340, R32 ;  /* 0x0000334021207816 */ /* 0x000fe20000000020 */
[----:B------:R0:W-:Y:S01]  /*8b20*/  @!P2 STG.E.128 desc[UR6][R4.64], R8 ;  /* 0x000000080400a986 */ /* 0x0001e2000c101d06 */
[----:B------:R-:W-:-:S03]  /*8b30*/  LEA.HI.X.SX32 R7, R7, UR5, 0x1, P0 ;  /* 0x0000000507077c11 */ /* 0x000fc600080f0eff */
[----:B------:R0:W-:Y:S01]  /*8b40*/  @!P2 STG.E.128 desc[UR6][R24.64], R16 ;  /* 0x000000101800a986 */ /* 0x0001e2000c101d06 */
[----:B------:R-:W-:-:S03]  /*8b50*/  PRMT R40, R0, 0x5410, R39 ;  /* 0x0000541000287816 */ /* 0x000fc60000000027 */
[----:B------:R0:W-:Y:S01]  /*8b60*/  @!P2 STG.E.128 desc[UR6][R36.64], R20 ;  /* 0x000000142400a986 */ /* 0x0001e2000c101d06 */
[----:B------:R-:W-:Y:S02]  /*8b70*/  PRMT R41, R41, 0x5410, R28 ;  /* 0x0000541029297816 */ /* 0x000fe4000000001c */
[----:B------:R-:W-:Y:S02]  /*8b80*/  PRMT R42, R30, 0x5410, R29 ;  /* 0x000054101e2a7816 */ /* 0x000fe4000000001d */
[----:B------:R-:W-:Y:S01]  /*8b90*/  PRMT R43, R32, 0x5410, R31 ;  /* 0x00005410202b7816 */ /* 0x000fe2000000001f */
[----:B0-----:R-:W-:Y:S06]  /*8ba0*/  @P6 EXIT ;  /* 0x000000000000694d */ /* 0x001fec0003800000 */
[----:B------:R-:W-:Y:S01]  /*8bb0*/  STG.E.128 desc[UR6][R6.64], R40 ;  /* 0x0000002806007986 */ /* 0x000fe2000c101d06 */
[----:B------:R-:W-:Y:S05]  /*8bc0*/  EXIT ;  /* 0x000000000000794d */ /* 0x000fea0003800000 */
.L_x_0:
[----:B------:R-:W-:-:S00]  /*8bd0*/  BRA `(.L_x_0) ;  /* 0xfffffffc00fc7947 */ /* 0x000fc0000383ffff */
[----:B------:R-:W-:-:S00]  /*8be0*/  NOP ;  /* 0x0000000000007918 */ /* 0x000fc00000000000 */
        /* <DEDUP_REMOVED lines=9> */
.L_x_1:


//--------------------- .nv.global.init           --------------------------
	.section	.nv.global.init,"aw",@progbits
.nv.global.init:
	.type		_$_str,@object
	.size		_$_str,(_$_str_$_2 - _$_str)
_$_str:
        /*0000*/ 	.byte	0x5f, 0x5f, 0x43, 0x55, 0x44, 0x41, 0x5f, 0x46, 0x54, 0x5a, 0x00
	.type		_$_str_$_2,@object
	.size		_$_str_$_2,(.L_1 - _$_str_$_2)
_$_str_$_2:
        /*000b*/ 	.byte	0x5f, 0x5f, 0x43, 0x55, 0x44, 0x41, 0x5f, 0x50, 0x52, 0x45, 0x43, 0x5f, 0x53, 0x51, 0x52, 0x54
        /*001b*/ 	.byte	0x00
.L_1:


//--------------------- .nv.shared.triton_poi_fused__native_batch_norm_legit_no_training_add_cat_relu_threshold_backward_19 --------------------------
	.section	.nv.shared.triton_poi_fused__native_batch_norm_legit_no_training_add_cat_relu_threshold_backward_19,"aw",@nobits
	.sectionflags	@""
	.align	16
	.zero		1024


//--------------------- .nv.constant0.triton_poi_fused__native_batch_norm_legit_no_training_add_cat_relu_threshold_backward_19 --------------------------
	.section	.nv.constant0.triton_poi_fused__native_batch_norm_legit_no_training_add_cat_relu_threshold_backward_19,"a",@progbits
	.sectionflags	@""
	.align	4
.nv.constant0.triton_poi_fused__native_batch_norm_legit_no_training_add_cat_relu_threshold_backward_19:
	.zero		752
